// auto-generated by cutlass_sweep.conv — config: {"arch": "sm_90", "cluster_m": 1, "cluster_n": 1, "conv_kind": "fprop", "dtype": "fp16", "ndim": 3, "tile_k": 32, "tile_m": 128, "tile_n": 128}
#include "cutlass/cutlass.h"
#include "cute/tensor.hpp"
#include "cutlass/kernel_hardware_info.hpp"
#include "cutlass/conv/convolution.h"
#include "cutlass/conv/dispatch_policy.hpp"
#include "cutlass/conv/collective/collective_builder.hpp"
#include "cutlass/conv/kernel/conv_universal.hpp"
#include "cutlass/conv/device/conv_universal_adapter.hpp"
#include "cutlass/epilogue/collective/collective_builder.hpp"

using namespace cute;
using Elem = cutlass::half_t;
using Acc  = float;
using LayoutAB = cutlass::layout::TensorNDHWC;
using LayoutC  = cutlass::layout::TensorNDHWC;
constexpr auto ConvOp = cutlass::conv::Operator::kFprop;
using TileShape    = Shape<_128, _128, Shape<_32>>;
using ClusterShape = Shape<_1, _1, _1>;

using CollectiveEpilogue = typename cutlass::epilogue::collective::CollectiveBuilder<
    cutlass::arch::Sm90, cutlass::arch::OpClassTensorOp,
    TileShape, ClusterShape,
    cutlass::epilogue::collective::EpilogueTileAuto,
    Acc, Acc,
    Elem, LayoutC, 128 / cutlass::sizeof_bits<Elem>::value,
    Elem, LayoutC, 128 / cutlass::sizeof_bits<Elem>::value,
    cutlass::epilogue::collective::EpilogueScheduleAuto
  >::CollectiveOp;

using CollectiveMainloop = typename cutlass::conv::collective::CollectiveBuilder<
    cutlass::arch::Sm90, cutlass::arch::OpClassTensorOp, ConvOp,
    Elem, LayoutAB, 128 / cutlass::sizeof_bits<Elem>::value,
    Elem, LayoutAB, 128 / cutlass::sizeof_bits<Elem>::value,
    Acc,
    TileShape, ClusterShape,
    cutlass::conv::collective::StageCountAutoCarveout<
        static_cast<int>(sizeof(typename CollectiveEpilogue::SharedStorage))>,
    cutlass::conv::collective::KernelScheduleAuto
  >::CollectiveOp;

using ProblemShape = cutlass::conv::ConvProblemShape<
    ConvOp, CollectiveMainloop::DispatchPolicy::NumSpatialDimensions>;
using ConvKernel = cutlass::conv::kernel::ConvUniversal<
    ProblemShape, CollectiveMainloop, CollectiveEpilogue>;
using Conv = cutlass::conv::device::ConvUniversalAdapter<ConvKernel>;

auto* _anchor = &cutlass::device_kernel<ConvKernel>;


// ===== COMPILED SASS (sm_90a) =====

	.target	sm_90a

	.elftype	@"ET_EXEC"


//--------------------- .note.nv.tkinfo           --------------------------
	.section	.note.nv.tkinfo,"",@"SHT_NOTE"
	.sectionflags	@"SHF_NOTE_NV_TKINFO"
	.tkinfo
        /*0018*/ 	.word	0x00000002
        /*0030*/ 	.string	""
        /*0030*/ 	.string	"ptxas"
        /*0030*/ 	.string	"Cuda compilation tools, release 13.0, V13.0.88"
        /*0030*/ 	.string	"Build cuda_13.0.r13.0/compiler.36424714_0"
        /*0030*/ 	.string	"-arch sm_90a -m 64 "



//--------------------- .note.nv.cuinfo           --------------------------
	.section	.note.nv.cuinfo,"",@"SHT_NOTE"
	.sectionflags	@"SHF_NOTE_NV_CUINFO"
        /*0018*/ 	.short	0x0002
        /*001a*/ 	.short	0x005a
        /*001c*/ 	.short	0x0082
	.zero		2


//--------------------- .nv.info                  --------------------------
	.section	.nv.info,"",@"SHT_CUDA_INFO"
	.align	4


	//----- nvinfo : EIATTR_REGCOUNT
	.align		4
        /*0000*/ 	.byte	0x04, 0x2f
        /*0002*/ 	.short	(.L_12 - .L_11)
	.align		4
.L_11:
        /*0004*/ 	.word	index@(_ZN7cutlass13device_kernelINS_4conv6kernel13ConvUniversalINS1_16ConvProblemShapeILNS1_8OperatorE0ELi3EEENS1_10collective14CollectiveConvINS1_46MainloopSm90TmaGmmaWarpSpecializedImplicitGemmILS5_0ELi14ELi3EN4cute5tupleIJNSA_1CILi1EEESD_SD_EEENS1_36KernelImplicitTmaWarpSpecializedSm90ELi1EEENSB_IJNSC_ILi128EEESH_NSB_IJNSC_ILi32EEEEEEEEENS_6half_tESL_NSA_8TiledMMAINSA_8MMA_AtomIJNSA_4SM904GMMA26MMA_64x128x16_F32F16F16_SSILNSP_5MajorE0ELSR_0ELNSP_7ScaleInE1ELSS_1EEEEEENSA_6LayoutISE_NSB_IJNSC_ILi0EEESW_SW_EEEEENSB_IJNSA_10UnderscoreESZ_SZ_EEEEENS7_6detail26Sm90ImplicitGemmTileTraitsINSA_20SM90_TMA_LOAD_IM2COLENSA_14ComposedLayoutINSA_7SwizzleILi2ELi4ELi3EEENSA_18smem_ptr_flag_bitsILi16EEENSV_INSB_IJNSB_IJNSC_ILi8EEENSC_ILi16EEEEEENSB_IJSI_SD_EEENSB_IJSD_NSC_ILi14EEEEEEEEENSB_IJNSB_IJSI_NSC_ILi256EEEEEENSB_IJSD_SW_EEENSB_IJSW_NSC_ILi4096EEEEEEEEEEEEEvEENS13_INSA_13SM90_TMA_LOADES1O_vEEEENS_8epilogue10collective6detail29Sm90TmaWarpSpecializedAdapterINS1U_15DefaultEpilogueISL_NSB_IJNSB_IJllllEEESD_SW_EEES1Z_NS1T_6thread17LinearCombinationISL_Li1EffLNS20_9ScaleType4KindE0ELNS_15FloatRoundStyleE2ESL_EENS_4gemm15EpilogueDefaultEEEEEvvEEEEvNT_6ParamsE)
        /*0008*/ 	.word	0x0000009a


	//----- nvinfo : EIATTR_FRAME_SIZE
	.align		4
.L_12:
        /*000c*/ 	.byte	0x04, 0x11
        /*000e*/ 	.short	(.L_14 - .L_13)
	.align		4
.L_13:
        /*0010*/ 	.word	index@(_ZN7cutlass13device_kernelINS_4conv6kernel13ConvUniversalINS1_16ConvProblemShapeILNS1_8OperatorE0ELi3EEENS1_10collective14CollectiveConvINS1_46MainloopSm90TmaGmmaWarpSpecializedImplicitGemmILS5_0ELi14ELi3EN4cute5tupleIJNSA_1CILi1EEESD_SD_EEENS1_36KernelImplicitTmaWarpSpecializedSm90ELi1EEENSB_IJNSC_ILi128EEESH_NSB_IJNSC_ILi32EEEEEEEEENS_6half_tESL_NSA_8TiledMMAINSA_8MMA_AtomIJNSA_4SM904GMMA26MMA_64x128x16_F32F16F16_SSILNSP_5MajorE0ELSR_0ELNSP_7ScaleInE1ELSS_1EEEEEENSA_6LayoutISE_NSB_IJNSC_ILi0EEESW_SW_EEEEENSB_IJNSA_10UnderscoreESZ_SZ_EEEEENS7_6detail26Sm90ImplicitGemmTileTraitsINSA_20SM90_TMA_LOAD_IM2COLENSA_14ComposedLayoutINSA_7SwizzleILi2ELi4ELi3EEENSA_18smem_ptr_flag_bitsILi16EEENSV_INSB_IJNSB_IJNSC_ILi8EEENSC_ILi16EEEEEENSB_IJSI_SD_EEENSB_IJSD_NSC_ILi14EEEEEEEEENSB_IJNSB_IJSI_NSC_ILi256EEEEEENSB_IJSD_SW_EEENSB_IJSW_NSC_ILi4096EEEEEEEEEEEEEvEENS13_INSA_13SM90_TMA_LOADES1O_vEEEENS_8epilogue10collective6detail29Sm90TmaWarpSpecializedAdapterINS1U_15DefaultEpilogueISL_NSB_IJNSB_IJllllEEESD_SW_EEES1Z_NS1T_6thread17LinearCombinationISL_Li1EffLNS20_9ScaleType4KindE0ELNS_15FloatRoundStyleE2ESL_EENS_4gemm15EpilogueDefaultEEEEEvvEEEEvNT_6ParamsE)
        /*0014*/ 	.word	0x00000000


	//----- nvinfo : EIATTR_MIN_STACK_SIZE
	.align		4
.L_14:
        /*0018*/ 	.byte	0x04, 0x12
        /*001a*/ 	.short	(.L_16 - .L_15)
	.align		4
.L_15:
        /*001c*/ 	.word	index@(_ZN7cutlass13device_kernelINS_4conv6kernel13ConvUniversalINS1_16ConvProblemShapeILNS1_8OperatorE0ELi3EEENS1_10collective14CollectiveConvINS1_46MainloopSm90TmaGmmaWarpSpecializedImplicitGemmILS5_0ELi14ELi3EN4cute5tupleIJNSA_1CILi1EEESD_SD_EEENS1_36KernelImplicitTmaWarpSpecializedSm90ELi1EEENSB_IJNSC_ILi128EEESH_NSB_IJNSC_ILi32EEEEEEEEENS_6half_tESL_NSA_8TiledMMAINSA_8MMA_AtomIJNSA_4SM904GMMA26MMA_64x128x16_F32F16F16_SSILNSP_5MajorE0ELSR_0ELNSP_7ScaleInE1ELSS_1EEEEEENSA_6LayoutISE_NSB_IJNSC_ILi0EEESW_SW_EEEEENSB_IJNSA_10UnderscoreESZ_SZ_EEEEENS7_6detail26Sm90ImplicitGemmTileTraitsINSA_20SM90_TMA_LOAD_IM2COLENSA_14ComposedLayoutINSA_7SwizzleILi2ELi4ELi3EEENSA_18smem_ptr_flag_bitsILi16EEENSV_INSB_IJNSB_IJNSC_ILi8EEENSC_ILi16EEEEEENSB_IJSI_SD_EEENSB_IJSD_NSC_ILi14EEEEEEEEENSB_IJNSB_IJSI_NSC_ILi256EEEEEENSB_IJSD_SW_EEENSB_IJSW_NSC_ILi4096EEEEEEEEEEEEEvEENS13_INSA_13SM90_TMA_LOADES1O_vEEEENS_8epilogue10collective6detail29Sm90TmaWarpSpecializedAdapterINS1U_15DefaultEpilogueISL_NSB_IJNSB_IJllllEEESD_SW_EEES1Z_NS1T_6thread17LinearCombinationISL_Li1EffLNS20_9ScaleType4KindE0ELNS_15FloatRoundStyleE2ESL_EENS_4gemm15EpilogueDefaultEEEEEvvEEEEvNT_6ParamsE)
        /*0020*/ 	.word	0x00000000
.L_16:


//--------------------- .nv.compat                --------------------------
	.section	.nv.compat,"",@"SHT_CUDA_COMPAT_INFO"
	.align	4
        /*0000*/ 	.byte	0x02, 0x09, 0x01, 0x00, 0x02, 0x02, 0x04, 0x00, 0x02, 0x05, 0x05, 0x00, 0x03, 0x07, 0x01, 0x01
        /*0010*/ 	.byte	0x02, 0x03, 0x01, 0x00, 0x02, 0x06, 0x01, 0x00, 0x04, 0x0b, 0x08, 0x00, 0x00, 0x00, 0x00, 0x00
        /*0020*/ 	.byte	0x00, 0x00, 0x00, 0x00


//--------------------- .nv.info._ZN7cutlass13device_kernelINS_4conv6kernel13ConvUniversalINS1_16ConvProblemShapeILNS1_8OperatorE0ELi3EEENS1_10collective14CollectiveConvINS1_46MainloopSm90TmaGmmaWarpSpecializedImplicitGemmILS5_0ELi14ELi3EN4cute5tupleIJNSA_1CILi1EEESD_SD_EEENS1_36KernelImplicitTmaWarpSpecializedSm90ELi1EEENSB_IJNSC_ILi128EEESH_NSB_IJNSC_ILi32EEEEEEEEENS_6half_tESL_NSA_8TiledMMAINSA_8MMA_AtomIJNSA_4SM904GMMA26MMA_64x128x16_F32F16F16_SSILNSP_5MajorE0ELSR_0ELNSP_7ScaleInE1ELSS_1EEEEEENSA_6LayoutISE_NSB_IJNSC_ILi0EEESW_SW_EEEEENSB_IJNSA_10UnderscoreESZ_SZ_EEEEENS7_6detail26Sm90ImplicitGemmTileTraitsINSA_20SM90_TMA_LOAD_IM2COLENSA_14ComposedLayoutINSA_7SwizzleILi2ELi4ELi3EEENSA_18smem_ptr_flag_bitsILi16EEENSV_INSB_IJNSB_IJNSC_ILi8EEENSC_ILi16EEEEEENSB_IJSI_SD_EEENSB_IJSD_NSC_ILi14EEEEEEEEENSB_IJNSB_IJSI_NSC_ILi256EEEEEENSB_IJSD_SW_EEENSB_IJSW_NSC_ILi4096EEEEEEEEEEEEEvEENS13_INSA_13SM90_TMA_LOADES1O_vEEEENS_8epilogue10collective6detail29Sm90TmaWarpSpecializedAdapterINS1U_15DefaultEpilogueISL_NSB_IJNSB_IJllllEEESD_SW_EEES1Z_NS1T_6thread17LinearCombinationISL_Li1EffLNS20_9ScaleType4KindE0ELNS_15FloatRoundStyleE2ESL_EENS_4gemm15EpilogueDefaultEEEEEvvEEEEvNT_6ParamsE --------------------------
	.section	.nv.info._ZN7cutlass13device_kernelINS_4conv6kernel13ConvUniversalINS1_16ConvProblemShapeILNS1_8OperatorE0ELi3EEENS1_10collective14CollectiveConvINS1_46MainloopSm90TmaGmmaWarpSpecializedImplicitGemmILS5_0ELi14ELi3EN4cute5tupleIJNSA_1CILi1EEESD_SD_EEENS1_36KernelImplicitTmaWarpSpecializedSm90ELi1EEENSB_IJNSC_ILi128EEESH_NSB_IJNSC_ILi32EEEEEEEEENS_6half_tESL_NSA_8TiledMMAINSA_8MMA_AtomIJNSA_4SM904GMMA26MMA_64x128x16_F32F16F16_SSILNSP_5MajorE0ELSR_0ELNSP_7ScaleInE1ELSS_1EEEEEENSA_6LayoutISE_NSB_IJNSC_ILi0EEESW_SW_EEEEENSB_IJNSA_10UnderscoreESZ_SZ_EEEEENS7_6detail26Sm90ImplicitGemmTileTraitsINSA_20SM90_TMA_LOAD_IM2COLENSA_14ComposedLayoutINSA_7SwizzleILi2ELi4ELi3EEENSA_18smem_ptr_flag_bitsILi16EEENSV_INSB_IJNSB_IJNSC_ILi8EEENSC_ILi16EEEEEENSB_IJSI_SD_EEENSB_IJSD_NSC_ILi14EEEEEEEEENSB_IJNSB_IJSI_NSC_ILi256EEEEEENSB_IJSD_SW_EEENSB_IJSW_NSC_ILi4096EEEEEEEEEEEEEvEENS13_INSA_13SM90_TMA_LOADES1O_vEEEENS_8epilogue10collective6detail29Sm90TmaWarpSpecializedAdapterINS1U_15DefaultEpilogueISL_NSB_IJNSB_IJllllEEESD_SW_EEES1Z_NS1T_6thread17LinearCombinationISL_Li1EffLNS20_9ScaleType4KindE0ELNS_15FloatRoundStyleE2ESL_EENS_4gemm15EpilogueDefaultEEEEEvvEEEEvNT_6ParamsE,"",@"SHT_CUDA_INFO"
	.sectionflags	@""
	.align	4


	//----- nvinfo : EIATTR_CUDA_API_VERSION
	.align		4
        /*0000*/ 	.byte	0x04, 0x37
        /*0002*/ 	.short	(.L_18 - .L_17)
.L_17:
        /*0004*/ 	.word	0x00000082


	//----- nvinfo : EIATTR_KPARAM_INFO
	.align		4
.L_18:
        /*0008*/ 	.byte	0x04, 0x17
        /*000a*/ 	.short	(.L_20 - .L_19)
.L_19:
        /*000c*/ 	.word	0x00000000
        /*0010*/ 	.short	0x0000
        /*0012*/ 	.short	0x0070
        /*0014*/ 	.byte	0x00, 0xf0, 0x01, 0x10


	//----- nvinfo : EIATTR_SPARSE_MMA_MASK
	.align		4
.L_20:
        /*0018*/ 	.byte	0x03, 0x50
        /*001a*/ 	.short	0x0000


	//----- nvinfo : EIATTR_MAXREG_COUNT
	.align		4
        /*001c*/ 	.byte	0x03, 0x1b
        /*001e*/ 	.short	0x00ff


	//----- nvinfo : EIATTR_NUM_BARRIERS
	.align		4
        /*0020*/ 	.byte	0x02, 0x4c
        /*0022*/ 	.byte	0x01
	.zero		1


	//----- nvinfo : EIATTR_MERCURY_ISA_VERSION
	.align		4
        /*0024*/ 	.byte	0x03, 0x5f
        /*0026*/ 	.short	0x0101


	//----- nvinfo : EIATTR_COOP_GROUP_MASK_REGIDS
	.align		4
        /*0028*/ 	.byte	0x04, 0x29
        /*002a*/ 	.short	(.L_22 - .L_21)


	//   ....[0]....
.L_21:
        /*002c*/ 	.word	0xffffffff


	//   ....[1]....
        /*0030*/ 	.word	0xffffffff


	//   ....[2]....
        /*0034*/ 	.word	0xffffffff


	//----- nvinfo : EIATTR_COOP_GROUP_INSTR_OFFSETS
	.align		4
.L_22:
        /*0038*/ 	.byte	0x04, 0x28
        /*003a*/ 	.short	(.L_24 - .L_23)


	//   ....[0]....
.L_23:
        /*003c*/ 	.word	0x00000060


	//   ....[1]....
        /*0040*/ 	.word	0x00000070


	//   ....[2]....
        /*0044*/ 	.word	0x00000130


	//----- nvinfo : EIATTR_MBARRIER_INSTR_OFFSETS
	.align		4
.L_24:
        /*0048*/ 	.byte	0x04, 0x39
        /*004a*/ 	.short	(.L_26 - .L_25)


	//   ....[0]....
.L_25:
        /*004c*/ 	.word	0x00000270
        /*0050*/ 	.word	0x000000ff
        /*0054*/ 	.word	0x00038000
        /*0058*/ 	.short	0x0100
        /*005a*/ 	.byte	0x08
	.zero		1


	//   ....[1]....
        /*005c*/ 	.word	0x00000280
        /*0060*/ 	.word	0x000000ff
        /*0064*/ 	.word	0x00038070
        /*0068*/ 	.short	0x0100
        /*006a*/ 	.byte	0x08
	.zero		1


	//   ....[2]....
        /*006c*/ 	.word	0x00000290
        /*0070*/ 	.word	0x000000ff
        /*0074*/ 	.word	0x00038008
        /*0078*/ 	.short	0x0100
        /*007a*/ 	.byte	0x08
	.zero		1


	//   ....[3]....
        /*007c*/ 	.word	0x000002a0
        /*0080*/ 	.word	0x000000ff
        /*0084*/ 	.word	0x00038078
        /*0088*/ 	.short	0x0100
        /*008a*/ 	.byte	0x08
	.zero		1


	//   ....[4]....
        /*008c*/ 	.word	0x000002b0
        /*0090*/ 	.word	0x000000ff
        /*0094*/ 	.word	0x00038010
        /*0098*/ 	.short	0x0100
        /*009a*/ 	.byte	0x08
	.zero		1


	//   ....[5]....
        /*009c*/ 	.word	0x000002c0
        /*00a0*/ 	.word	0x000000ff
        /*00a4*/ 	.word	0x00038080
        /*00a8*/ 	.short	0x0100
        /*00aa*/ 	.byte	0x08
	.zero		1


	//   ....[6]....
        /*00ac*/ 	.word	0x000002d0
        /*00b0*/ 	.word	0x000000ff
        /*00b4*/ 	.word	0x00038018
        /*00b8*/ 	.short	0x0100
        /*00ba*/ 	.byte	0x08
	.zero		1


	//   ....[7]....
        /*00bc*/ 	.word	0x000002e0
        /*00c0*/ 	.word	0x000000ff
        /*00c4*/ 	.word	0x00038088
        /*00c8*/ 	.short	0x0100
        /*00ca*/ 	.byte	0x08
	.zero		1


	//   ....[8]....
        /*00cc*/ 	.word	0x000002f0
        /*00d0*/ 	.word	0x000000ff
        /*00d4*/ 	.word	0x00038020
        /*00d8*/ 	.short	0x0100
        /*00da*/ 	.byte	0x08
	.zero		1


	//   ....[9]....
        /*00dc*/ 	.word	0x00000300
        /*00e0*/ 	.word	0x000000ff
        /*00e4*/ 	.word	0x00038090
        /*00e8*/ 	.short	0x0100
        /*00ea*/ 	.byte	0x08
	.zero		1


	//   ....[10]....
        /*00ec*/ 	.word	0x00000310
        /*00f0*/ 	.word	0x000000ff
        /*00f4*/ 	.word	0x00038028
        /*00f8*/ 	.short	0x0100
        /*00fa*/ 	.byte	0x08
	.zero		1


	//   ....[11]....
        /*00fc*/ 	.word	0x00000320
        /*0100*/ 	.word	0x000000ff
        /*0104*/ 	.word	0x00038098
        /*0108*/ 	.short	0x0100
        /*010a*/ 	.byte	0x08
	.zero		1


	//   ....[12]....
        /*010c*/ 	.word	0x00000330
        /*0110*/ 	.word	0x000000ff
        /*0114*/ 	.word	0x00038030
        /*0118*/ 	.short	0x0100
        /*011a*/ 	.byte	0x08
	.zero		1


	//   ....[13]....
        /*011c*/ 	.word	0x00000340
        /*0120*/ 	.word	0x000000ff
        /*0124*/ 	.word	0x000380a0
        /*0128*/ 	.short	0x0100
        /*012a*/ 	.byte	0x08
	.zero		1


	//   ....[14]....
        /*012c*/ 	.word	0x00000350
        /*0130*/ 	.word	0x000000ff
        /*0134*/ 	.word	0x00038038
        /*0138*/ 	.short	0x0100
        /*013a*/ 	.byte	0x08
	.zero		1


	//   ....[15]....
        /*013c*/ 	.word	0x00000360
        /*0140*/ 	.word	0x000000ff
        /*0144*/ 	.word	0x000380a8
        /*0148*/ 	.short	0x0100
        /*014a*/ 	.byte	0x08
	.zero		1


	//   ....[16]....
        /*014c*/ 	.word	0x00000370
        /*0150*/ 	.word	0x000000ff
        /*0154*/ 	.word	0x00038040
        /*0158*/ 	.short	0x0100
        /*015a*/ 	.byte	0x08
	.zero		1


	//   ....[17]....
        /*015c*/ 	.word	0x00000380
        /*0160*/ 	.word	0x000000ff
        /*0164*/ 	.word	0x000380b0
        /*0168*/ 	.short	0x0100
        /*016a*/ 	.byte	0x08
	.zero		1


	//   ....[18]....
        /*016c*/ 	.word	0x00000390
        /*0170*/ 	.word	0x000000ff
        /*0174*/ 	.word	0x00038048
        /*0178*/ 	.short	0x0100
        /*017a*/ 	.byte	0x08
	.zero		1


	//   ....[19]....
        /*017c*/ 	.word	0x000003a0
        /*0180*/ 	.word	0x000000ff
        /*0184*/ 	.word	0x000380b8
        /*0188*/ 	.short	0x0100
        /*018a*/ 	.byte	0x08
	.zero		1


	//   ....[20]....
        /*018c*/ 	.word	0x000003b0
        /*0190*/ 	.word	0x000000ff
        /*0194*/ 	.word	0x00038050
        /*0198*/ 	.short	0x0100
        /*019a*/ 	.byte	0x08
	.zero		1


	//   ....[21]....
        /*019c*/ 	.word	0x000003c0
        /*01a0*/ 	.word	0x000000ff
        /*01a4*/ 	.word	0x000380c0
        /*01a8*/ 	.short	0x0100
        /*01aa*/ 	.byte	0x08
	.zero		1


	//   ....[22]....
        /*01ac*/ 	.word	0x000003d0
        /*01b0*/ 	.word	0x000000ff
        /*01b4*/ 	.word	0x00038058
        /*01b8*/ 	.short	0x0100
        /*01ba*/ 	.byte	0x08
	.zero		1


	//   ....[23]....
        /*01bc*/ 	.word	0x000003e0
        /*01c0*/ 	.word	0x000000ff
        /*01c4*/ 	.word	0x000380c8
        /*01c8*/ 	.short	0x0100
        /*01ca*/ 	.byte	0x08
	.zero		1


	//   ....[24]....
        /*01cc*/ 	.word	0x000003f0
        /*01d0*/ 	.word	0x000000ff
        /*01d4*/ 	.word	0x00038060
        /*01d8*/ 	.short	0x0100
        /*01da*/ 	.byte	0x08
	.zero		1


	//   ....[25]....
        /*01dc*/ 	.word	0x00000400
        /*01e0*/ 	.word	0x000000ff
        /*01e4*/ 	.word	0x000380d0
        /*01e8*/ 	.short	0x0100
        /*01ea*/ 	.byte	0x08
	.zero		1


	//   ....[26]....
        /*01ec*/ 	.word	0x00000410
        /*01f0*/ 	.word	0x000000ff
        /*01f4*/ 	.word	0x00038068
        /*01f8*/ 	.short	0x0100
        /*01fa*/ 	.byte	0x08
	.zero		1


	//   ....[27]....
        /*01fc*/ 	.word	0x00000420
        /*0200*/ 	.word	0x000000ff
        /*0204*/ 	.word	0x000380d8
        /*0208*/ 	.short	0x0100
        /*020a*/ 	.byte	0x08
	.zero		1


	//   ....[28]....
        /*020c*/ 	.word	0x00000cf0
        /*0210*/ 	.word	0x00000004
        /*0214*/ 	.word	0x00038000
        /*0218*/ 	.short	0x010a
        /*021a*/ 	.byte	0x3f
	.zero		1


	//   ....[29]....
        /*021c*/ 	.word	0x00001050
        /*0220*/ 	.word	0x00000006
        /*0224*/ 	.word	0x00038000
        /*0228*/ 	.short	0x010a
        /*022a*/ 	.byte	0x3f
	.zero		1


	//   ....[30]....
        /*022c*/ 	.word	0x00001230
        /*0230*/ 	.word	0x000000ff
        /*0234*/ 	.word	0x00000000
        /*0238*/ 	.short	0x0101
        /*023a*/ 	.byte	0x06
	.zero		1


	//   ....[31]....
        /*023c*/ 	.word	0x00001430
        /*0240*/ 	.word	0x00000004
        /*0244*/ 	.word	0x00000000
        /*0248*/ 	.short	0x0101
        /*024a*/ 	.byte	0x3f
	.zero		1


	//   ....[32]....
        /*024c*/ 	.word	0x000091a0
        /*0250*/ 	.word	0x00000011
        /*0254*/ 	.word	0x00038070
        /*0258*/ 	.short	0x010a
        /*025a*/ 	.byte	0x3f
	.zero		1


	//   ....[33]....
        /*025c*/ 	.word	0x000099b0
        /*0260*/ 	.word	0x00000000
        /*0264*/ 	.word	0x00000000
        /*0268*/ 	.short	0x010a
        /*026a*/ 	.byte	0x3f
	.zero		1


	//   ....[34]....
        /*026c*/ 	.word	0x00009a60
        /*0270*/ 	.word	0x00000000
        /*0274*/ 	.word	0x00000000
        /*0278*/ 	.short	0x010a
        /*027a*/ 	.byte	0x3f
	.zero		1


	//   ....[35]....
        /*027c*/ 	.word	0x00009b10
        /*0280*/ 	.word	0x00000000
        /*0284*/ 	.word	0x00000000
        /*0288*/ 	.short	0x010a
        /*028a*/ 	.byte	0x3f
	.zero		1


	//   ....[36]....
        /*028c*/ 	.word	0x00009bc0
        /*0290*/ 	.word	0x00000000
        /*0294*/ 	.word	0x00000000
        /*0298*/ 	.short	0x010a
        /*029a*/ 	.byte	0x3f
	.zero		1


	//   ....[37]....
        /*029c*/ 	.word	0x00009c70
        /*02a0*/ 	.word	0x00000000
        /*02a4*/ 	.word	0x00000000
        /*02a8*/ 	.short	0x010a
        /*02aa*/ 	.byte	0x3f
	.zero		1


	//   ....[38]....
        /*02ac*/ 	.word	0x00009d20
        /*02b0*/ 	.word	0x00000000
        /*02b4*/ 	.word	0x00000000
        /*02b8*/ 	.short	0x010a
        /*02ba*/ 	.byte	0x3f
	.zero		1


	//   ....[39]....
        /*02bc*/ 	.word	0x00009dd0
        /*02c0*/ 	.word	0x00000000
        /*02c4*/ 	.word	0x00000000
        /*02c8*/ 	.short	0x010a
        /*02ca*/ 	.byte	0x3f
	.zero		1


	//   ....[40]....
        /*02cc*/ 	.word	0x00009e80
        /*02d0*/ 	.word	0x00000000
        /*02d4*/ 	.word	0x00000000
        /*02d8*/ 	.short	0x010a
        /*02da*/ 	.byte	0x3f
	.zero		1


	//   ....[41]....
        /*02dc*/ 	.word	0x00009f30
        /*02e0*/ 	.word	0x00000000
        /*02e4*/ 	.word	0x00000000
        /*02e8*/ 	.short	0x010a
        /*02ea*/ 	.byte	0x3f
	.zero		1


	//   ....[42]....
        /*02ec*/ 	.word	0x00009fe0
        /*02f0*/ 	.word	0x00000000
        /*02f4*/ 	.word	0x00000000
        /*02f8*/ 	.short	0x010a
        /*02fa*/ 	.byte	0x3f
	.zero		1


	//   ....[43]....
        /*02fc*/ 	.word	0x0000a090
        /*0300*/ 	.word	0x00000000
        /*0304*/ 	.word	0x00000000
        /*0308*/ 	.short	0x010a
        /*030a*/ 	.byte	0x3f
	.zero		1


	//   ....[44]....
        /*030c*/ 	.word	0x0000a140
        /*0310*/ 	.word	0x00000000
        /*0314*/ 	.word	0x00000000
        /*0318*/ 	.short	0x010a
        /*031a*/ 	.byte	0x3f
	.zero		1


	//   ....[45]....
        /*031c*/ 	.word	0x0000a1f0
        /*0320*/ 	.word	0x00000000
        /*0324*/ 	.word	0x00000000
        /*0328*/ 	.short	0x010a
        /*032a*/ 	.byte	0x3f
	.zero		1


	//   ....[46]....
        /*032c*/ 	.word	0x0000a2a0
        /*0330*/ 	.word	0x00000002
        /*0334*/ 	.word	0x00000000
        /*0338*/ 	.short	0x010a
        /*033a*/ 	.byte	0x3f
	.zero		1


	//----- nvinfo : EIATTR_NUM_MBARRIERS
	.align		4
.L_26:
        /*033c*/ 	.byte	0x03, 0x38
        /*033e*/ 	.short	0x001c


	//----- nvinfo : EIATTR_EXIT_INSTR_OFFSETS
	.align		4
        /*0340*/ 	.byte	0x04, 0x1c
        /*0342*/ 	.short	(.L_28 - .L_27)


	//   ....[0]....
.L_27:
        /*0344*/ 	.word	0x00000820


	//   ....[1]....
        /*0348*/ 	.word	0x00001580


	//   ....[2]....
        /*034c*/ 	.word	0x00006a80


	//   ....[3]....
        /*0350*/ 	.word	0x00006ab0


	//   ....[4]....
        /*0354*/ 	.word	0x00008f50


	//   ....[5]....
        /*0358*/ 	.word	0x00008f80


	//   ....[6]....
        /*035c*/ 	.word	0x00008fa0


	//   ....[7]....
        /*0360*/ 	.word	0x000098c0


	//   ....[8]....
        /*0364*/ 	.word	0x0000a2d0


	//----- nvinfo : EIATTR_MAX_THREADS
	.align		4
.L_28:
        /*0368*/ 	.byte	0x04, 0x05
        /*036a*/ 	.short	(.L_30 - .L_29)
.L_29:
        /*036c*/ 	.word	0x00000100
        /*0370*/ 	.word	0x00000001
        /*0374*/ 	.word	0x00000001


	//----- nvinfo : EIATTR_CRS_STACK_SIZE
	.align		4
.L_30:
        /*0378*/ 	.byte	0x04, 0x1e
        /*037a*/ 	.short	(.L_32 - .L_31)
.L_31:
        /*037c*/ 	.word	0x00000000


	//----- nvinfo : EIATTR_CBANK_PARAM_SIZE
	.align		4
.L_32:
        /*0380*/ 	.byte	0x03, 0x19
        /*0382*/ 	.short	0x0470


	//----- nvinfo : EIATTR_PARAM_CBANK
	.align		4
        /*0384*/ 	.byte	0x04, 0x0a
        /*0386*/ 	.short	(.L_34 - .L_33)
	.align		4
.L_33:
        /*0388*/ 	.word	index@(.nv.constant0._ZN7cutlass13device_kernelINS_4conv6kernel13ConvUniversalINS1_16ConvProblemShapeILNS1_8OperatorE0ELi3EEENS1_10collective14CollectiveConvINS1_46MainloopSm90TmaGmmaWarpSpecializedImplicitGemmILS5_0ELi14ELi3EN4cute5tupleIJNSA_1CILi1EEESD_SD_EEENS1_36KernelImplicitTmaWarpSpecializedSm90ELi1EEENSB_IJNSC_ILi128EEESH_NSB_IJNSC_ILi32EEEEEEEEENS_6half_tESL_NSA_8TiledMMAINSA_8MMA_AtomIJNSA_4SM904GMMA26MMA_64x128x16_F32F16F16_SSILNSP_5MajorE0ELSR_0ELNSP_7ScaleInE1ELSS_1EEEEEENSA_6LayoutISE_NSB_IJNSC_ILi0EEESW_SW_EEEEENSB_IJNSA_10UnderscoreESZ_SZ_EEEEENS7_6detail26Sm90ImplicitGemmTileTraitsINSA_20SM90_TMA_LOAD_IM2COLENSA_14ComposedLayoutINSA_7SwizzleILi2ELi4ELi3EEENSA_18smem_ptr_flag_bitsILi16EEENSV_INSB_IJNSB_IJNSC_ILi8EEENSC_ILi16EEEEEENSB_IJSI_SD_EEENSB_IJSD_NSC_ILi14EEEEEEEEENSB_IJNSB_IJSI_NSC_ILi256EEEEEENSB_IJSD_SW_EEENSB_IJSW_NSC_ILi4096EEEEEEEEEEEEEvEENS13_INSA_13SM90_TMA_LOADES1O_vEEEENS_8epilogue10collective6detail29Sm90TmaWarpSpecializedAdapterINS1U_15DefaultEpilogueISL_NSB_IJNSB_IJllllEEESD_SW_EEES1Z_NS1T_6thread17LinearCombinationISL_Li1EffLNS20_9ScaleType4KindE0ELNS_15FloatRoundStyleE2ESL_EENS_4gemm15EpilogueDefaultEEEEEvvEEEEvNT_6ParamsE)
        /*038c*/ 	.short	0x0210
        /*038e*/ 	.short	0x0470


	//----- nvinfo : EIATTR_SW_WAR
	.align		4
.L_34:
        /*0390*/ 	.byte	0x04, 0x36
        /*0392*/ 	.short	(.L_36 - .L_35)
.L_35:
        /*0394*/ 	.word	0x00000008
.L_36:


//--------------------- .nv.callgraph             --------------------------
	.section	.nv.callgraph,"",@"SHT_CUDA_CALLGRAPH"
	.align	4
	.sectionentsize	8
	.align		4
        /*0000*/ 	.word	0x00000000
	.align		4
        /*0004*/ 	.word	0xffffffff
	.align		4
        /*0008*/ 	.word	0x00000000
	.align		4
        /*000c*/ 	.word	0xfffffffe
	.align		4
        /*0010*/ 	.word	0x00000000
	.align		4
        /*0014*/ 	.word	0xfffffffd
	.align		4
        /*0018*/ 	.word	0x00000000
	.align		4
        /*001c*/ 	.word	0xfffffffc


//--------------------- .nv.constant4             --------------------------
	.section	.nv.constant4,"a",@progbits
	.align	8
	.align		8
.nv.constant4:
        /*0000*/ 	.dword	_ZN39_INTERNAL_5440cd81_4_k_cu_8ca65268_27854cuda3std3__45__cpo5beginE
	.align		8
        /*0008*/ 	.dword	_ZN39_INTERNAL_5440cd81_4_k_cu_8ca65268_27854cuda3std3__45__cpo3endE
	.align		8
        /*0010*/ 	.dword	_ZN39_INTERNAL_5440cd81_4_k_cu_8ca65268_27854cuda3std3__45__cpo6cbeginE
	.align		8
        /*0018*/ 	.dword	_ZN39_INTERNAL_5440cd81_4_k_cu_8ca65268_27854cuda3std3__45__cpo4cendE
	.align		8
        /*0020*/ 	.dword	_ZN39_INTERNAL_5440cd81_4_k_cu_8ca65268_27854cuda3std3__441_GLOBAL__N__5440cd81_4_k_cu_8ca65268_27856ignoreE
	.align		8
        /*0028*/ 	.dword	_ZN39_INTERNAL_5440cd81_4_k_cu_8ca65268_27854cuda3std3__419piecewise_constructE
	.align		8
        /*0030*/ 	.dword	_ZN39_INTERNAL_5440cd81_4_k_cu_8ca65268_27854cuda3std3__48in_placeE
	.align		8
        /*0038*/ 	.dword	_ZN39_INTERNAL_5440cd81_4_k_cu_8ca65268_27854cuda3std6ranges3__45__cpo4swapE
	.align		8
        /*0040*/ 	.dword	_ZN39_INTERNAL_5440cd81_4_k_cu_8ca65268_27854cuda3std6ranges3__45__cpo9iter_moveE
	.align		8
        /*0048*/ 	.dword	_ZN39_INTERNAL_5440cd81_4_k_cu_8ca65268_27854cute7productE
	.align		8
        /*0050*/ 	.dword	_ZN39_INTERNAL_5440cd81_4_k_cu_8ca65268_27854cute1_E


//--------------------- .text._ZN7cutlass13device_kernelINS_4conv6kernel13ConvUniversalINS1_16ConvProblemShapeILNS1_8OperatorE0ELi3EEENS1_10collective14CollectiveConvINS1_46MainloopSm90TmaGmmaWarpSpecializedImplicitGemmILS5_0ELi14ELi3EN4cute5tupleIJNSA_1CILi1EEESD_SD_EEENS1_36KernelImplicitTmaWarpSpecializedSm90ELi1EEENSB_IJNSC_ILi128EEESH_NSB_IJNSC_ILi32EEEEEEEEENS_6half_tESL_NSA_8TiledMMAINSA_8MMA_AtomIJNSA_4SM904GMMA26MMA_64x128x16_F32F16F16_SSILNSP_5MajorE0ELSR_0ELNSP_7ScaleInE1ELSS_1EEEEEENSA_6LayoutISE_NSB_IJNSC_ILi0EEESW_SW_EEEEENSB_IJNSA_10UnderscoreESZ_SZ_EEEEENS7_6detail26Sm90ImplicitGemmTileTraitsINSA_20SM90_TMA_LOAD_IM2COLENSA_14ComposedLayoutINSA_7SwizzleILi2ELi4ELi3EEENSA_18smem_ptr_flag_bitsILi16EEENSV_INSB_IJNSB_IJNSC_ILi8EEENSC_ILi16EEEEEENSB_IJSI_SD_EEENSB_IJSD_NSC_ILi14EEEEEEEEENSB_IJNSB_IJSI_NSC_ILi256EEEEEENSB_IJSD_SW_EEENSB_IJSW_NSC_ILi4096EEEEEEEEEEEEEvEENS13_INSA_13SM90_TMA_LOADES1O_vEEEENS_8epilogue10collective6detail29Sm90TmaWarpSpecializedAdapterINS1U_15DefaultEpilogueISL_NSB_IJNSB_IJllllEEESD_SW_EEES1Z_NS1T_6thread17LinearCombinationISL_Li1EffLNS20_9ScaleType4KindE0ELNS_15FloatRoundStyleE2ESL_EENS_4gemm15EpilogueDefaultEEEEEvvEEEEvNT_6ParamsE --------------------------
	.section	.text._ZN7cutlass13device_kernelINS_4conv6kernel13ConvUniversalINS1_16ConvProblemShapeILNS1_8OperatorE0ELi3EEENS1_10collective14CollectiveConvINS1_46MainloopSm90TmaGmmaWarpSpecializedImplicitGemmILS5_0ELi14ELi3EN4cute5tupleIJNSA_1CILi1EEESD_SD_EEENS1_36KernelImplicitTmaWarpSpecializedSm90ELi1EEENSB_IJNSC_ILi128EEESH_NSB_IJNSC_ILi32EEEEEEEEENS_6half_tESL_NSA_8TiledMMAINSA_8MMA_AtomIJNSA_4SM904GMMA26MMA_64x128x16_F32F16F16_SSILNSP_5MajorE0ELSR_0ELNSP_7ScaleInE1ELSS_1EEEEEENSA_6LayoutISE_NSB_IJNSC_ILi0EEESW_SW_EEEEENSB_IJNSA_10UnderscoreESZ_SZ_EEEEENS7_6detail26Sm90ImplicitGemmTileTraitsINSA_20SM90_TMA_LOAD_IM2COLENSA_14ComposedLayoutINSA_7SwizzleILi2ELi4ELi3EEENSA_18smem_ptr_flag_bitsILi16EEENSV_INSB_IJNSB_IJNSC_ILi8EEENSC_ILi16EEEEEENSB_IJSI_SD_EEENSB_IJSD_NSC_ILi14EEEEEEEEENSB_IJNSB_IJSI_NSC_ILi256EEEEEENSB_IJSD_SW_EEENSB_IJSW_NSC_ILi4096EEEEEEEEEEEEEvEENS13_INSA_13SM90_TMA_LOADES1O_vEEEENS_8epilogue10collective6detail29Sm90TmaWarpSpecializedAdapterINS1U_15DefaultEpilogueISL_NSB_IJNSB_IJllllEEESD_SW_EEES1Z_NS1T_6thread17LinearCombinationISL_Li1EffLNS20_9ScaleType4KindE0ELNS_15FloatRoundStyleE2ESL_EENS_4gemm15EpilogueDefaultEEEEEvvEEEEvNT_6ParamsE,"ax",@progbits
	.align	128
.text._ZN7cutlass13device_kernelINS_4conv6kernel13ConvUniversalINS1_16ConvProblemShapeILNS1_8OperatorE0ELi3EEENS1_10collective14CollectiveConvINS1_46MainloopSm90TmaGmmaWarpSpecializedImplicitGemmILS5_0ELi14ELi3EN4cute5tupleIJNSA_1CILi1EEESD_SD_EEENS1_36KernelImplicitTmaWarpSpecializedSm90ELi1EEENSB_IJNSC_ILi128EEESH_NSB_IJNSC_ILi32EEEEEEEEENS_6half_tESL_NSA_8TiledMMAINSA_8MMA_AtomIJNSA_4SM904GMMA26MMA_64x128x16_F32F16F16_SSILNSP_5MajorE0ELSR_0ELNSP_7ScaleInE1ELSS_1EEEEEENSA_6LayoutISE_NSB_IJNSC_ILi0EEESW_SW_EEEEENSB_IJNSA_10UnderscoreESZ_SZ_EEEEENS7_6detail26Sm90ImplicitGemmTileTraitsINSA_20SM90_TMA_LOAD_IM2COLENSA_14ComposedLayoutINSA_7SwizzleILi2ELi4ELi3EEENSA_18smem_ptr_flag_bitsILi16EEENSV_INSB_IJNSB_IJNSC_ILi8EEENSC_ILi16EEEEEENSB_IJSI_SD_EEENSB_IJSD_NSC_ILi14EEEEEEEEENSB_IJNSB_IJSI_NSC_ILi256EEEEEENSB_IJSD_SW_EEENSB_IJSW_NSC_ILi4096EEEEEEEEEEEEEvEENS13_INSA_13SM90_TMA_LOADES1O_vEEEENS_8epilogue10collective6detail29Sm90TmaWarpSpecializedAdapterINS1U_15DefaultEpilogueISL_NSB_IJNSB_IJllllEEESD_SW_EEES1Z_NS1T_6thread17LinearCombinationISL_Li1EffLNS20_9ScaleType4KindE0ELNS_15FloatRoundStyleE2ESL_EENS_4gemm15EpilogueDefaultEEEEEvvEEEEvNT_6ParamsE:
        .type           _ZN7cutlass13device_kernelINS_4conv6kernel13ConvUniversalINS1_16ConvProblemShapeILNS1_8OperatorE0ELi3EEENS1_10collective14CollectiveConvINS1_46MainloopSm90TmaGmmaWarpSpecializedImplicitGemmILS5_0ELi14ELi3EN4cute5tupleIJNSA_1CILi1EEESD_SD_EEENS1_36KernelImplicitTmaWarpSpecializedSm90ELi1EEENSB_IJNSC_ILi128EEESH_NSB_IJNSC_ILi32EEEEEEEEENS_6half_tESL_NSA_8TiledMMAINSA_8MMA_AtomIJNSA_4SM904GMMA26MMA_64x128x16_F32F16F16_SSILNSP_5MajorE0ELSR_0ELNSP_7ScaleInE1ELSS_1EEEEEENSA_6LayoutISE_NSB_IJNSC_ILi0EEESW_SW_EEEEENSB_IJNSA_10UnderscoreESZ_SZ_EEEEENS7_6detail26Sm90ImplicitGemmTileTraitsINSA_20SM90_TMA_LOAD_IM2COLENSA_14ComposedLayoutINSA_7SwizzleILi2ELi4ELi3EEENSA_18smem_ptr_flag_bitsILi16EEENSV_INSB_IJNSB_IJNSC_ILi8EEENSC_ILi16EEEEEENSB_IJSI_SD_EEENSB_IJSD_NSC_ILi14EEEEEEEEENSB_IJNSB_IJSI_NSC_ILi256EEEEEENSB_IJSD_SW_EEENSB_IJSW_NSC_ILi4096EEEEEEEEEEEEEvEENS13_INSA_13SM90_TMA_LOADES1O_vEEEENS_8epilogue10collective6detail29Sm90TmaWarpSpecializedAdapterINS1U_15DefaultEpilogueISL_NSB_IJNSB_IJllllEEESD_SW_EEES1Z_NS1T_6thread17LinearCombinationISL_Li1EffLNS20_9ScaleType4KindE0ELNS_15FloatRoundStyleE2ESL_EENS_4gemm15EpilogueDefaultEEEEEvvEEEEvNT_6ParamsE,@function
        .size           _ZN7cutlass13device_kernelINS_4conv6kernel13ConvUniversalINS1_16ConvProblemShapeILNS1_8OperatorE0ELi3EEENS1_10collective14CollectiveConvINS1_46MainloopSm90TmaGmmaWarpSpecializedImplicitGemmILS5_0ELi14ELi3EN4cute5tupleIJNSA_1CILi1EEESD_SD_EEENS1_36KernelImplicitTmaWarpSpecializedSm90ELi1EEENSB_IJNSC_ILi128EEESH_NSB_IJNSC_ILi32EEEEEEEEENS_6half_tESL_NSA_8TiledMMAINSA_8MMA_AtomIJNSA_4SM904GMMA26MMA_64x128x16_F32F16F16_SSILNSP_5MajorE0ELSR_0ELNSP_7ScaleInE1ELSS_1EEEEEENSA_6LayoutISE_NSB_IJNSC_ILi0EEESW_SW_EEEEENSB_IJNSA_10UnderscoreESZ_SZ_EEEEENS7_6detail26Sm90ImplicitGemmTileTraitsINSA_20SM90_TMA_LOAD_IM2COLENSA_14ComposedLayoutINSA_7SwizzleILi2ELi4ELi3EEENSA_18smem_ptr_flag_bitsILi16EEENSV_INSB_IJNSB_IJNSC_ILi8EEENSC_ILi16EEEEEENSB_IJSI_SD_EEENSB_IJSD_NSC_ILi14EEEEEEEEENSB_IJNSB_IJSI_NSC_ILi256EEEEEENSB_IJSD_SW_EEENSB_IJSW_NSC_ILi4096EEEEEEEEEEEEEvEENS13_INSA_13SM90_TMA_LOADES1O_vEEEENS_8epilogue10collective6detail29Sm90TmaWarpSpecializedAdapterINS1U_15DefaultEpilogueISL_NSB_IJNSB_IJllllEEESD_SW_EEES1Z_NS1T_6thread17LinearCombinationISL_Li1EffLNS20_9ScaleType4KindE0ELNS_15FloatRoundStyleE2ESL_EENS_4gemm15EpilogueDefaultEEEEEvvEEEEvNT_6ParamsE,(.L_x_296 - _ZN7cutlass13device_kernelINS_4conv6kernel13ConvUniversalINS1_16ConvProblemShapeILNS1_8OperatorE0ELi3EEENS1_10collective14CollectiveConvINS1_46MainloopSm90TmaGmmaWarpSpecializedImplicitGemmILS5_0ELi14ELi3EN4cute5tupleIJNSA_1CILi1EEESD_SD_EEENS1_36KernelImplicitTmaWarpSpecializedSm90ELi1EEENSB_IJNSC_ILi128EEESH_NSB_IJNSC_ILi32EEEEEEEEENS_6half_tESL_NSA_8TiledMMAINSA_8MMA_AtomIJNSA_4SM904GMMA26MMA_64x128x16_F32F16F16_SSILNSP_5MajorE0ELSR_0ELNSP_7ScaleInE1ELSS_1EEEEEENSA_6LayoutISE_NSB_IJNSC_ILi0EEESW_SW_EEEEENSB_IJNSA_10UnderscoreESZ_SZ_EEEEENS7_6detail26Sm90ImplicitGemmTileTraitsINSA_20SM90_TMA_LOAD_IM2COLENSA_14ComposedLayoutINSA_7SwizzleILi2ELi4ELi3EEENSA_18smem_ptr_flag_bitsILi16EEENSV_INSB_IJNSB_IJNSC_ILi8EEENSC_ILi16EEEEEENSB_IJSI_SD_EEENSB_IJSD_NSC_ILi14EEEEEEEEENSB_IJNSB_IJSI_NSC_ILi256EEEEEENSB_IJSD_SW_EEENSB_IJSW_NSC_ILi4096EEEEEEEEEEEEEvEENS13_INSA_13SM90_TMA_LOADES1O_vEEEENS_8epilogue10collective6detail29Sm90TmaWarpSpecializedAdapterINS1U_15DefaultEpilogueISL_NSB_IJNSB_IJllllEEESD_SW_EEES1Z_NS1T_6thread17LinearCombinationISL_Li1EffLNS20_9ScaleType4KindE0ELNS_15FloatRoundStyleE2ESL_EENS_4gemm15EpilogueDefaultEEEEEvvEEEEvNT_6ParamsE)
        .other          _ZN7cutlass13device_kernelINS_4conv6kernel13ConvUniversalINS1_16ConvProblemShapeILNS1_8OperatorE0ELi3EEENS1_10collective14CollectiveConvINS1_46MainloopSm90TmaGmmaWarpSpecializedImplicitGemmILS5_0ELi14ELi3EN4cute5tupleIJNSA_1CILi1EEESD_SD_EEENS1_36KernelImplicitTmaWarpSpecializedSm90ELi1EEENSB_IJNSC_ILi128EEESH_NSB_IJNSC_ILi32EEEEEEEEENS_6half_tESL_NSA_8TiledMMAINSA_8MMA_AtomIJNSA_4SM904GMMA26MMA_64x128x16_F32F16F16_SSILNSP_5MajorE0ELSR_0ELNSP_7ScaleInE1ELSS_1EEEEEENSA_6LayoutISE_NSB_IJNSC_ILi0EEESW_SW_EEEEENSB_IJNSA_10UnderscoreESZ_SZ_EEEEENS7_6detail26Sm90ImplicitGemmTileTraitsINSA_20SM90_TMA_LOAD_IM2COLENSA_14ComposedLayoutINSA_7SwizzleILi2ELi4ELi3EEENSA_18smem_ptr_flag_bitsILi16EEENSV_INSB_IJNSB_IJNSC_ILi8EEENSC_ILi16EEEEEENSB_IJSI_SD_EEENSB_IJSD_NSC_ILi14EEEEEEEEENSB_IJNSB_IJSI_NSC_ILi256EEEEEENSB_IJSD_SW_EEENSB_IJSW_NSC_ILi4096EEEEEEEEEEEEEvEENS13_INSA_13SM90_TMA_LOADES1O_vEEEENS_8epilogue10collective6detail29Sm90TmaWarpSpecializedAdapterINS1U_15DefaultEpilogueISL_NSB_IJNSB_IJllllEEESD_SW_EEES1Z_NS1T_6thread17LinearCombinationISL_Li1EffLNS20_9ScaleType4KindE0ELNS_15FloatRoundStyleE2ESL_EENS_4gemm15EpilogueDefaultEEEEEvvEEEEvNT_6ParamsE,@"STO_CUDA_ENTRY STV_DEFAULT"
_ZN7cutlass13device_kernelINS_4conv6kernel13ConvUniversalINS1_16ConvProblemShapeILNS1_8OperatorE0ELi3EEENS1_10collective14CollectiveConvINS1_46MainloopSm90TmaGmmaWarpSpecializedImplicitGemmILS5_0ELi14ELi3EN4cute5tupleIJNSA_1CILi1EEESD_SD_EEENS1_36KernelImplicitTmaWarpSpecializedSm90ELi1EEENSB_IJNSC_ILi128EEESH_NSB_IJNSC_ILi32EEEEEEEEENS_6half_tESL_NSA_8TiledMMAINSA_8MMA_AtomIJNSA_4SM904GMMA26MMA_64x128x16_F32F16F16_SSILNSP_5MajorE0ELSR_0ELNSP_7ScaleInE1ELSS_1EEEEEENSA_6LayoutISE_NSB_IJNSC_ILi0EEESW_SW_EEEEENSB_IJNSA_10UnderscoreESZ_SZ_EEEEENS7_6detail26Sm90ImplicitGemmTileTraitsINSA_20SM90_TMA_LOAD_IM2COLENSA_14ComposedLayoutINSA_7SwizzleILi2ELi4ELi3EEENSA_18smem_ptr_flag_bitsILi16EEENSV_INSB_IJNSB_IJNSC_ILi8EEENSC_ILi16EEEEEENSB_IJSI_SD_EEENSB_IJSD_NSC_ILi14EEEEEEEEENSB_IJNSB_IJSI_NSC_ILi256EEEEEENSB_IJSD_SW_EEENSB_IJSW_NSC_ILi4096EEEEEEEEEEEEEvEENS13_INSA_13SM90_TMA_LOADES1O_vEEEENS_8epilogue10collective6detail29Sm90TmaWarpSpecializedAdapterINS1U_15DefaultEpilogueISL_NSB_IJNSB_IJllllEEESD_SW_EEES1Z_NS1T_6thread17LinearCombinationISL_Li1EffLNS20_9ScaleType4KindE0ELNS_15FloatRoundStyleE2ESL_EENS_4gemm15EpilogueDefaultEEEEEvvEEEEvNT_6ParamsE:
[----:B------:R-:W-:Y:S01]  /*0000*/  LDC R1, c[0x0][0x28] ;  /* 0x00000a00ff017b82 */ /* 0x000fe20000000800 */
[----:B------:R-:W0:Y:S01]  /*0010*/  S2R R6, SR_TID.X ;  /* 0x0000000000067919 */ /* 0x000e220000002100 */
[----:B------:R-:W-:Y:S01]  /*0020*/  ELECT P0, URZ, PT ;  /* 0x00000000003f782f */ /* 0x000fe20003800000 */
[----:B------:R-:W-:Y:S01]  /*0030*/  BSSY B0, `(.L_x_0) ;  /* 0x000000f000007945 */ /* 0x000fe20003800000 */
[--C-:B0-----:R-:W-:Y:S02]  /*0040*/  SHF.R.U32.HI R0, RZ, 0x5, R6.reuse ;  /* 0x00000005ff007819 */ /* 0x101fe40000011606 */
[----:B------:R-:W-:-:S03]  /*0050*/  SHF.R.U32.HI R3, RZ, 0x7, R6 ;  /* 0x00000007ff037819 */ /* 0x000fc60000011606 */
[----:B------:R-:W0:Y:S04]  /*0060*/  SHFL.IDX PT, R2, R0, RZ, 0x1f ;  /* 0x00001fff00027589 */ /* 0x000e2800000e0000 */
[----:B------:R1:W2:Y:S01]  /*0070*/  SHFL.IDX PT, R5, R3, RZ, 0x1f ;  /* 0x00001fff03057589 */ /* 0x0002a200000e0000 */
[----:B0-----:R-:W-:-:S13]  /*0080*/  ISETP.NE.OR P0, PT, R2, RZ, !P0 ;  /* 0x000000ff0200720c */ /* 0x001fda0004705670 */
[----:B-12---:R-:W-:Y:S05]  /*0090*/  @P0 BRA `(.L_x_1) ;  /* 0x0000000000200947 */ /* 0x006fea0003800000 */
[----:B------:R-:W-:Y:S02]  /*00a0*/  ULDC.64 UR4, c[0x0][0x198] ;  /* 0x0000660000047ab9 */ /* 0x000fe40000000a00 */
[----:B------:R-:W-:Y:S02]  /*00b0*/  UIADD3 UR6, UP0, UR4, 0xf0, URZ ;  /* 0x000000f004067890 */ /* 0x000fe4000ff1e03f */
[----:B------:R-:W-:Y:S02]  /*00c0*/  UIADD3 UR4, UP1, UR4, 0x270, URZ ;  /* 0x0000027004047890 */ /* 0x000fe4000ff3e03f */
[----:B------:R-:W-:Y:S02]  /*00d0*/  UIADD3.X UR7, URZ, UR5, URZ, UP0, !UPT ;  /* 0x000000053f077290 */ /* 0x000fe400087fe43f */
[----:B------:R-:W-:-:S07]  /*00e0*/  UIADD3.X UR5, URZ, UR5, URZ, UP1, !UPT ;  /* 0x000000053f057290 */ /* 0x000fce0008ffe43f */
[----:B------:R0:W-:Y:S02]  /*00f0*/  UTMACCTL.PF [UR6] ;  /* 0x00000000060079b9 */ /* 0x0001e40008040000 */
[----:B------:R0:W-:Y:S02]  /*0100*/  UTMACCTL.PF [UR4] ;  /* 0x00000000040079b9 */ /* 0x0001e40008040000 */
[----:B0-----:R-:W-:Y:S01]  /*0110*/  NOP ;  /* 0x0000000000007918 */ /* 0x001fe20000000000 */
.L_x_1:
[----:B------:R-:W-:Y:S05]  /*0120*/  BSYNC B0 ;  /* 0x0000000000007941 */ /* 0x000fea0003800000 */
.L_x_0:
[----:B------:R-:W0:Y:S01]  /*0130*/  SHFL.IDX PT, R0, R0, RZ, 0x1f ;  /* 0x00001fff00007589 */ /* 0x000e2200000e0000 */
[----:B------:R-:W-:-:S04]  /*0140*/  SHF.R.S32.HI R3, RZ, 0x1f, R2 ;  /* 0x0000001fff037819 */ /* 0x000fc80000011402 */
[----:B------:R-:W-:Y:S02]  /*0150*/  LEA.HI R3, R3, R2, RZ, 0x2 ;  /* 0x0000000203037211 */ /* 0x000fe400078f10ff */
[----:B0-----:R-:W-:-:S13]  /*0160*/  ISETP.NE.AND P0, PT, R0, RZ, PT ;  /* 0x000000ff0000720c */ /* 0x001fda0003f05270 */
[----:B------:R-:W-:Y:S05]  /*0170*/  @P0 BRA `(.L_x_2) ;  /* 0x0000000000b40947 */ /* 0x000fea0003800000 */
[----:B------:R-:W-:Y:S01]  /*0180*/  ELECT P0, URZ, PT ;  /* 0x00000000003f782f */ /* 0x000fe20003800000 */
[----:B------:R-:W-:-:S12]  /*0190*/  BSSY B0, `(.L_x_2) ;  /* 0x000002b000007945 */ /* 0x000fd80003800000 */
[----:B------:R-:W-:Y:S05]  /*01a0*/  @!P0 BRA `(.L_x_3) ;  /* 0x0000000000a48947 */ /* 0x000fea0003800000 */
[----:B------:R-:W0:Y:S01]  /*01b0*/  S2UR UR8, SR_CgaCtaId ;  /* 0x00000000000879c3 */ /* 0x000e220000008800 */
[----:B------:R-:W-:Y:S01]  /*01c0*/  UMOV UR4, 0x400 ;  /* 0x0000040000047882 */ /* 0x000fe20000000000 */
[----:B------:R-:W-:Y:S01]  /*01d0*/  UMOV UR5, 0x1 ;  /* 0x0000000100057882 */ /* 0x000fe20000000000 */
[----:B------:R-:W-:Y:S02]  /*01e0*/  UMOV UR6, 0x80 ;  /* 0x0000008000067882 */ /* 0x000fe40000000000 */
[----:B------:R-:W-:-:S04]  /*01f0*/  UIADD3 UR6, -UR6, 0x100000, URZ ;  /* 0x0010000006067890 */ /* 0x000fc8000fffe13f */
[----:B------:R-:W-:Y:S02]  /*0200*/  USHF.L.U32 UR7, UR6, 0xb, URZ ;  /* 0x0000000b06077899 */ /* 0x000fe4000800063f */
[----:B------:R-:W-:Y:S02]  /*0210*/  USHF.L.U32 UR6, UR6, 0x1, URZ ;  /* 0x0000000106067899 */ /* 0x000fe4000800063f */
[----:B0-----:R-:W-:Y:S02]  /*0220*/  ULEA UR8, UR8, UR4, 0x18 ;  /* 0x0000000408087291 */ /* 0x001fe4000f8ec03f */
[----:B------:R-:W-:-:S04]  /*0230*/  UIADD3 UR4, -UR5, 0x100000, URZ ;  /* 0x0010000005047890 */ /* 0x000fc8000fffe13f */
[----:B------:R-:W-:Y:S02]  /*0240*/  USHF.L.U32 UR5, UR4, 0xb, URZ ;  /* 0x0000000b04057899 */ /* 0x000fe4000800063f */
[----:B------:R-:W-:Y:S01]  /*0250*/  USHF.L.U32 UR4, UR4, 0x1, URZ ;  /* 0x0000000104047899 */ /* 0x000fe2000800063f */
[----:B------:R-:W0:Y:S11]  /*0260*/  FENCE.VIEW.ASYNC.S ;  /* 0x00000000000073c6 */ /* 0x000e360000000000 */
[----:B0-----:R0:W1:Y:S01]  /*0270*/  SYNCS.EXCH.64 URZ, [UR8+0x38000], UR4 ;  /* 0x03800004083f75b2 */ /* 0x0010620008000100 */
[----:B------:R0:W2:Y:S01]  /*0280*/  SYNCS.EXCH.64 URZ, [UR8+0x38070], UR6 ;  /* 0x03807006083f75b2 */ /* 0x0000a20008000100 */
[----:B------:R0:W3:Y:S01]  /*0290*/  SYNCS.EXCH.64 URZ, [UR8+0x38008], UR4 ;  /* 0x03800804083f75b2 */ /* 0x0000e20008000100 */
[----:B------:R0:W4:Y:S01]  /*02a0*/  SYNCS.EXCH.64 URZ, [UR8+0x38078], UR6 ;  /* 0x03807806083f75b2 */ /* 0x0001220008000100 */
[----:B------:R0:W0:Y:S01]  /*02b0*/  SYNCS.EXCH.64 URZ, [UR8+0x38010], UR4 ;  /* 0x03801004083f75b2 */ /* 0x0000220008000100 */
        /* <DEDUP_REMOVED lines=23> */
[----:B-1234-:R-:W-:Y:S01]  /*0430*/  NOP ;  /* 0x0000000000007918 */ /* 0x01efe20000000000 */
.L_x_3:
[----:B0-----:R-:W-:Y:S05]  /*0440*/  BSYNC B0 ;  /* 0x0000000000007941 */ /* 0x001fea0003800000 */
.L_x_2:
[----:B------:R-:W-:Y:S01]  /*0450*/  ULDC.64 UR4, c[0x0][0x618] ;  /* 0x0001860000047ab9 */ /* 0x000fe20000000a00 */
[----:B------:R-:W-:Y:S01]  /*0460*/  LOP3.LUT R3, R3, 0xfffffffc, RZ, 0xc0, !PT ;  /* 0xfffffffc03037812 */ /* 0x000fe200078ec0ff */
[----:B------:R-:W-:Y:S01]  /*0470*/  NOP ;  /* 0x0000000000007918 */ /* 0x000fe20000000000 */
[----:B------:R-:W-:Y:S01]  /*0480*/  ISETP.NE.U32.AND P0, PT, RZ, UR4, PT ;  /* 0x00000004ff007c0c */ /* 0x000fe2000bf05070 */
[----:B------:R-:W-:Y:S01]  /*0490*/  NOP ;  /* 0x0000000000007918 */ /* 0x000fe20000000000 */
[----:B------:R-:W-:Y:S01]  /*04a0*/  BAR.SYNC.DEFER_BLOCKING 0x0 ;  /* 0x0000000000007b1d */ /* 0x000fe20000010000 */
[----:B------:R-:W-:Y:S01]  /*04b0*/  IMAD.IADD R4, R2, 0x1, -R3 ;  /* 0x0000000102047824 */ /* 0x000fe200078e0a03 */
[----:B------:R-:W-:Y:S02]  /*04c0*/  ISETP.NE.AND.EX P0, PT, RZ, UR5, PT, P0 ;  /* 0x00000005ff007c0c */ /* 0x000fe4000bf05300 */
[C---:B------:R-:W-:Y:S02]  /*04d0*/  ISETP.NE.AND P2, PT, R5.reuse, 0x1, PT ;  /* 0x000000010500780c */ /* 0x040fe40003f45270 */
[----:B------:R-:W-:Y:S01]  /*04e0*/  LOP3.LUT P1, RZ, R5, R4, RZ, 0xfc, !PT ;  /* 0x0000000405ff7212 */ /* 0x000fe2000782fcff */
[----:B------:R-:W-:-:S03]  /*04f0*/  ULDC.64 UR12, c[0x0][0x208] ;  /* 0x00008200000c7ab9 */ /* 0x000fc60000000a00 */
[----:B------:R-:W-:-:S04]  /*0500*/  SEL R0, RZ, 0x1, P1 ;  /* 0x00000001ff007807 */ /* 0x000fc80000800000 */
[----:B------:R-:W-:Y:S01]  /*0510*/  SEL R0, R0, 0x2, P2 ;  /* 0x0000000200007807 */ /* 0x000fe20001000000 */
[----:B------:R-:W-:Y:S06]  /*0520*/  @!P0 BRA `(.L_x_4) ;  /* 0x00000000001c8947 */ /* 0x000fec0003800000 */
[----:B------:R-:W0:Y:S02]  /*0530*/  LDC.64 R2, c[0x0][0x618] ;  /* 0x00018600ff027b82 */ /* 0x000e240000000a00 */
[----:B0-----:R-:W2:Y:S02]  /*0540*/  LDG.E.64 R2, desc[UR12][R2.64] ;  /* 0x0000000c02027981 */ /* 0x001ea4000c1e1b00 */
[----:B--2---:R-:W-:-:S04]  /*0550*/  ISETP.NE.U32.AND P0, PT, R2, RZ, PT ;  /* 0x000000ff0200720c */ /* 0x004fc80003f05070 */
[----:B------:R-:W-:-:S13]  /*0560*/  ISETP.NE.AND.EX P0, PT, R3, RZ, PT, P0 ;  /* 0x000000ff0300720c */ /* 0x000fda0003f05300 */
[----:B------:R-:W-:Y:S05]  /*0570*/  @!P0 BRA `(.L_x_4) ;  /* 0x0000000000088947 */ /* 0x000fea0003800000 */
[----:B------:R2:W5:Y:S01]  /*0580*/  LD.E R8, desc[UR12][R2.64] ;  /* 0x0000000c02087980 */ /* 0x000562000c101900 */
[----:B------:R-:W-:Y:S05]  /*0590*/  BRA `(.L_x_5) ;  /* 0x0000000000207947 */ /* 0x000fea0003800000 */
.L_x_4:
[----:B------:R-:W-:Y:S02]  /*05a0*/  ULDC.64 UR4, c[0x0][0x608] ;  /* 0x0001820000047ab9 */ /* 0x000fe40000000a00 */
[----:B------:R-:W-:-:S04]  /*05b0*/  ISETP.NE.U32.AND P0, PT, RZ, UR4, PT ;  /* 0x00000004ff007c0c */ /* 0x000fc8000bf05070 */
[----:B------:R-:W-:-:S13]  /*05c0*/  ISETP.NE.AND.EX P0, PT, RZ, UR5, PT, P0 ;  /* 0x00000005ff007c0c */ /* 0x000fda000bf05300 */
[----:B------:R-:W-:Y:S05]  /*05d0*/  @!P0 BRA `(.L_x_6) ;  /* 0x00000000000c8947 */ /* 0x000fea0003800000 */
[----:B------:R-:W0:Y:S02]  /*05e0*/  LDC.64 R8, c[0x0][0x608] ;  /* 0x00018200ff087b82 */ /* 0x000e240000000a00 */
[----:B0-----:R0:W5:Y:S01]  /*05f0*/  LDG.E R8, desc[UR12][R8.64] ;  /* 0x0000000c08087981 */ /* 0x001162000c1e1900 */
[----:B------:R-:W-:Y:S05]  /*0600*/  BRA `(.L_x_5) ;  /* 0x0000000000047947 */ /* 0x000fea0003800000 */
.L_x_6:
[----:B------:R-:W1:Y:S02]  /*0610*/  LDC R8, c[0x0][0x600] ;  /* 0x00018000ff087b82 */ /* 0x000e640000000800 */
.L_x_5:
[----:B------:R-:W-:Y:S02]  /*0620*/  ULDC.64 UR4, c[0x0][0x620] ;  /* 0x0001880000047ab9 */ /* 0x000fe40000000a00 */
[----:B------:R-:W-:-:S04]  /*0630*/  ISETP.NE.U32.AND P0, PT, RZ, UR4, PT ;  /* 0x00000004ff007c0c */ /* 0x000fc8000bf05070 */
[----:B------:R-:W-:-:S13]  /*0640*/  ISETP.NE.AND.EX P0, PT, RZ, UR5, PT, P0 ;  /* 0x00000005ff007c0c */ /* 0x000fda000bf05300 */
[----:B------:R-:W-:Y:S05]  /*0650*/  @!P0 BRA `(.L_x_7) ;  /* 0x00000000001c8947 */ /* 0x000fea0003800000 */
[----:B--2---:R-:W2:Y:S02]  /*0660*/  LDC.64 R2, c[0x0][0x620] ;  /* 0x00018800ff027b82 */ /* 0x004ea40000000a00 */
[----:B--2---:R-:W2:Y:S02]  /*0670*/  LDG.E.64 R2, desc[UR12][R2.64] ;  /* 0x0000000c02027981 */ /* 0x004ea4000c1e1b00 */
[----:B--2---:R-:W-:-:S04]  /*0680*/  ISETP.NE.U32.AND P0, PT, R2, RZ, PT ;  /* 0x000000ff0200720c */ /* 0x004fc80003f05070 */
[----:B------:R-:W-:-:S13]  /*0690*/  ISETP.NE.AND.EX P0, PT, R3, RZ, PT, P0 ;  /* 0x000000ff0300720c */ /* 0x000fda0003f05300 */
[----:B------:R-:W-:Y:S05]  /*06a0*/  @!P0 BRA `(.L_x_7) ;  /* 0x0000000000088947 */ /* 0x000fea0003800000 */
[----:B0-----:R4:W5:Y:S01]  /*06b0*/  LD.E R9, desc[UR12][R2.64] ;  /* 0x0000000c02097980 */ /* 0x001962000c101900 */
[----:B------:R-:W-:Y:S05]  /*06c0*/  BRA `(.L_x_8) ;  /* 0x0000000000207947 */ /* 0x000fea0003800000 */
.L_x_7:
[----:B------:R-:W-:Y:S02]  /*06d0*/  ULDC.64 UR4, c[0x0][0x610] ;  /* 0x0001840000047ab9 */ /* 0x000fe40000000a00 */
[----:B------:R-:W-:-:S04]  /*06e0*/  ISETP.NE.U32.AND P0, PT, RZ, UR4, PT ;  /* 0x00000004ff007c0c */ /* 0x000fc8000bf05070 */
[----:B------:R-:W-:-:S13]  /*06f0*/  ISETP.NE.AND.EX P0, PT, RZ, UR5, PT, P0 ;  /* 0x00000005ff007c0c */ /* 0x000fda000bf05300 */
[----:B------:R-:W-:Y:S05]  /*0700*/  @!P0 BRA `(.L_x_9) ;  /* 0x00000000000c8947 */ /* 0x000fea0003800000 */
[----:B--2---:R-:W0:Y:S02]  /*0710*/  LDC.64 R2, c[0x0][0x610] ;  /* 0x00018400ff027b82 */ /* 0x004e240000000a00 */
[----:B0-----:R3:W5:Y:S01]  /*0720*/  LDG.E R9, desc[UR12][R2.64] ;  /* 0x0000000c02097981 */ /* 0x001762000c1e1900 */
[----:B------:R-:W-:Y:S05]  /*0730*/  BRA `(.L_x_8) ;  /* 0x0000000000047947 */ /* 0x000fea0003800000 */
.L_x_9:
[----:B0-----:R-:W0:Y:S02]  /*0740*/  LDC R9, c[0x0][0x604] ;  /* 0x00018100ff097b82 */ /* 0x001e240000000800 */
.L_x_8:
[----:B--234-:R-:W2:Y:S01]  /*0750*/  LDC R2, c[0x0][0x3e8] ;  /* 0x0000fa00ff027b82 */ /* 0x01cea20000000800 */
[----:B------:R-:W-:Y:S01]  /*0760*/  ULDC UR4, c[0x0][0x3dc] ;  /* 0x0000f70000047ab9 */ /* 0x000fe20000000800 */
[----:B------:R-:W-:Y:S01]  /*0770*/  ISETP.NE.AND P0, PT, R5, RZ, PT ;  /* 0x000000ff0500720c */ /* 0x000fe20003f05270 */
[----:B------:R-:W-:Y:S01]  /*0780*/  UIADD3 UR4, UR4, 0x1f, URZ ;  /* 0x0000001f04047890 */ /* 0x000fe2000fffe03f */
[----:B------:R-:W-:-:S03]  /*0790*/  ULDC.64 UR6, c[0x0][0x3e0] ;  /* 0x0000f80000067ab9 */ /* 0x000fc60000000a00 */
[----:B------:R-:W-:Y:S02]  /*07a0*/  USHF.R.S32.HI UR5, URZ, 0x1f, UR4 ;  /* 0x0000001f3f057899 */ /* 0x000fe40008011404 */
[----:B------:R-:W-:Y:S02]  /*07b0*/  UIMAD UR6, UR7, UR6, URZ ;  /* 0x00000006070672a4 */ /* 0x000fe4000f8e023f */
[----:B------:R-:W-:-:S04]  /*07c0*/  ULEA.HI UR5, UR5, UR4, URZ, 0x5 ;  /* 0x0000000405057291 */ /* 0x000fc8000f8f283f */
[----:B------:R-:W-:Y:S01]  /*07d0*/  USHF.R.S32.HI UR15, URZ, 0x5, UR5 ;  /* 0x000000053f0f7899 */ /* 0x000fe20008011405 */
[----:B--2---:R-:W-:-:S05]  /*07e0*/  IMAD R2, R2, UR6, RZ ;  /* 0x0000000602027c24 */ /* 0x004fca000f8e02ff */
[----:B------:R-:W-:Y:S01]  /*07f0*/  IMAD R2, R2, UR15, RZ ;  /* 0x0000000f02027c24 */ /* 0x000fe2000f8e02ff */
[----:B------:R-:W-:Y:S06]  /*0800*/  @!P0 BRA `(.L_x_10) ;  /* 0x0000008400e08947 */ /* 0x000fec0003800000 */
[----:B------:R-:W-:-:S13]  /*0810*/  ISETP.NE.AND P0, PT, R5, 0x1, PT ;  /* 0x000000010500780c */ /* 0x000fda0003f05270 */
[----:B------:R-:W-:Y:S05]  /*0820*/  @P0 EXIT ;  /* 0x000000000000094d */ /* 0x000fea0003800000 */
[----:B------:R-:W-:Y:S01]  /*0830*/  ISETP.GE.AND P0, PT, R2, 0x1, PT ;  /* 0x000000010200780c */ /* 0x000fe20003f06270 */
[----:B------:R-:W-:Y:S01]  /*0840*/  UMOV UR4, URZ ;  /* 0x0000003f00047c82 */ /* 0x000fe20008000000 */
[----:B------:R-:W-:Y:S02]  /*0850*/  CS2R R86, SRZ ;  /* 0x0000000000567805 */ /* 0x000fe4000001ff00 */
[----:B------:R-:W-:Y:S02]  /*0860*/  CS2R R88, SRZ ;  /* 0x0000000000587805 */ /* 0x000fe4000001ff00 */
[----:B------:R-:W-:Y:S02]  /*0870*/  CS2R R90, SRZ ;  /* 0x00000000005a7805 */ /* 0x000fe4000001ff00 */
[----:B------:R-:W-:Y:S02]  /*0880*/  CS2R R92, SRZ ;  /* 0x00000000005c7805 */ /* 0x000fe4000001ff00 */
[----:B------:R-:W-:-:S02]  /*0890*/  CS2R R94, SRZ ;  /* 0x00000000005e7805 */ /* 0x000fc4000001ff00 */
[----:B------:R-:W-:Y:S02]  /*08a0*/  CS2R R96, SRZ ;  /* 0x0000000000607805 */ /* 0x000fe4000001ff00 */
        /* <DEDUP_REMOVED lines=57> */
[----:B------:R-:W-:Y:S01]  /*0c40*/  CS2R R84, SRZ ;  /* 0x0000000000547805 */ /* 0x000fe2000001ff00 */
[----:B------:R-:W-:Y:S06]  /*0c50*/  @!P0 BRA `(.L_x_11) ;  /* 0x0000000000988947 */ /* 0x000fec0003800000 */
[----:B------:R-:W-:-:S04]  /*0c60*/  LOP3.LUT R3, R0, 0x1, RZ, 0xfc, !PT ;  /* 0x0000000100037812 */ /* 0x000fc800078efcff */
[----:B------:R-:W-:-:S13]  /*0c70*/  ISETP.NE.AND P1, PT, R3, 0x3, PT ;  /* 0x000000030300780c */ /* 0x000fda0003f25270 */
[----:B------:R-:W-:Y:S05]  /*0c80*/  @!P1 BRA `(.L_x_12) ;  /* 0x0000000000049947 */ /* 0x000fea0003800000 */
[----:B------:R-:W-:Y:S01]  /*0c90*/  BPT.TRAP 0x1 ;  /* 0x000000040000795c */ /* 0x000fe20000300000 */
.L_x_12:
[----:B------:R-:W2:Y:S01]  /*0ca0*/  S2UR UR5, SR_CgaCtaId ;  /* 0x00000000000579c3 */ /* 0x000ea20000008800 */
[----:B------:R-:W-:Y:S01]  /*0cb0*/  SHF.L.U32 R3, RZ, 0x1f, RZ ;  /* 0x0000001fff037819 */ /* 0x000fe200000006ff */
[----:B------:R-:W-:Y:S02]  /*0cc0*/  UMOV UR4, 0x400 ;  /* 0x0000040000047882 */ /* 0x000fe40000000000 */
[----:B--2---:R-:W-:-:S12]  /*0cd0*/  ULEA UR4, UR5, UR4, 0x18 ;  /* 0x0000000405047291 */ /* 0x004fd8000f8ec03f */
.L_x_13:
[----:B--2---:R-:W-:-:S04]  /*0ce0*/  IMAD.U32 R4, RZ, RZ, UR4 ;  /* 0x00000004ff047e24 */ /* 0x004fc8000f8e00ff */
[----:B------:R2:W3:Y:S03]  /*0cf0*/  SYNCS.PHASECHK.TRANS64.TRYWAIT P1, [R4+URZ+0x38000], R3 ;  /* 0x03800003040075a7 */ /* 0x0004e6000802017f */
[----:B---3--:R-:W-:Y:S05]  /*0d00*/  @!P1 NANOSLEEP.SYNCS 0x989680 ;  /* 0x009896800000995d */ /* 0x008fea0003900000 */
[----:B------:R-:W3:Y:S02]  /*0d10*/  @!P1 SYNCS.PHASECHK.TRANS64 P1, [R4+URZ+0x38000], R3 ;  /* 0x03800003040095a7 */ /* 0x000ee4000802007f */
[----:B---3--:R-:W-:Y:S05]  /*0d20*/  @!P1 BRA `(.L_x_13) ;  /* 0xfffffffc00ec9947 */ /* 0x008fea000383ffff */
[----:B------:R-:W-:Y:S01]  /*0d30*/  UIADD3 UR5, UR4, 0x1c000, URZ ;  /* 0x0001c00004057890 */ /* 0x000fe2000fffe03f */
[----:B------:R-:W-:Y:S01]  /*0d40*/  WARPGROUP.ARRIVE ;  /* 0x00000000000079c5 */ /* 0x000fe20000000000 */
[----:B------:R-:W-:Y:S02]  /*0d50*/  USHF.R.U32.HI UR4, URZ, 0x4, UR4 ;  /* 0x000000043f047899 */ /* 0x000fe40008011604 */
[----:B------:R-:W-:Y:S02]  /*0d60*/  USHF.R.U32.HI UR5, URZ, 0x4, UR5 ;  /* 0x000000043f057899 */ /* 0x000fe40008011605 */
[----:B------:R-:W-:Y:S02]  /*0d70*/  ULOP3.LUT UR4, UR4, 0x3fff, URZ, 0xc0, !UPT ;  /* 0x00003fff04047892 */ /* 0x000fe4000f8ec03f */
[----:B------:R-:W-:Y:S02]  /*0d80*/  ULOP3.LUT UR5, UR5, 0x3fff, URZ, 0xc0, !UPT ;  /* 0x00003fff05057892 */ /* 0x000fe4000f8ec03f */
[----:B------:R-:W-:-:S02]  /*0d90*/  ULOP3.LUT UR8, UR4, 0x10000, URZ, 0xfc, !UPT ;  /* 0x0001000004087892 */ /* 0x000fc4000f8efc3f */
[----:B------:R-:W-:Y:S01]  /*0da0*/  ULOP3.LUT UR9, UR5, 0x10000, URZ, 0xfc, !UPT ;  /* 0x0001000005097892 */ /* 0x000fe2000f8efc3f */
[----:B------:R-:W-:Y:S02]  /*0db0*/  UMOV UR7, 0x80000020 ;  /* 0x8000002000077882 */ /* 0x000fe40000000000 */
[----:B------:R-:W-:Y:S02]  /*0dc0*/  UMOV UR5, 0x80000020 ;  /* 0x8000002000057882 */ /* 0x000fe40000000000 */
[----:B------:R-:W-:Y:S02]  /*0dd0*/  UMOV UR4, UR8 ;  /* 0x0000000800047c82 */ /* 0x000fe40008000000 */
[----:B------:R-:W-:Y:S02]  /*0de0*/  UMOV UR6, UR9 ;  /* 0x0000000900067c82 */ /* 0x000fe40008000000 */
[----:B------:R-:W-:Y:S01]  /*0df0*/  HGMMA.64x128x16.F32 R88, gdesc[UR4], RZ, !UPT ;  /* 0x01e00000045879f0 */ /* 0x000fe2000c7008ff */
[----:B------:R-:W-:Y:S01]  /*0e00*/  UIADD3 UR4, UR8, 0x100, URZ ;  /* 0x0000010008047890 */ /* 0x000fe2000fffe03f */
[----:B------:R-:W-:-:S10]  /*0e10*/  UMOV UR5, 0x80000020 ;  /* 0x8000002000057882 */ /* 0x000fd40000000000 */
[----:B------:R-:W-:Y:S01]  /*0e20*/  HGMMA.64x128x16.F32 R24, gdesc[UR4], RZ, !UPT ;  /* 0x01e00000041879f0 */ /* 0x000fe2000c7008ff */
[----:B------:R-:W-:Y:S02]  /*0e30*/  UIADD3 UR4, UR8, 0x2, URZ ;  /* 0x0000000208047890 */ /* 0x000fe4000fffe03f */
[----:B------:R-:W-:Y:S01]  /*0e40*/  UIADD3 UR6, UR9, 0x2, URZ ;  /* 0x0000000209067890 */ /* 0x000fe2000fffe03f */
[----:B------:R-:W-:Y:S01]  /*0e50*/  UMOV UR5, 0x80000020 ;  /* 0x8000002000057882 */ /* 0x000fe20000000000 */
[----:B------:R-:W-:-:S07]  /*0e60*/  UMOV UR7, 0x80000020 ;  /* 0x8000002000077882 */ /* 0x000fce0000000000 */
[----:B------:R-:W-:Y:S01]  /*0e70*/  HGMMA.64x128x16.F32 R88, gdesc[UR4], R88 ;  /* 0x01e00000045879f0 */ /* 0x000fe20008700858 */
[----:B------:R-:W-:Y:S01]  /*0e80*/  UIADD3 UR4, UR8, 0x102, URZ ;  /* 0x0000010208047890 */ /* 0x000fe2000fffe03f */
[----:B------:R-:W-:-:S10]  /*0e90*/  UMOV UR5, 0x80000020 ;  /* 0x8000002000057882 */ /* 0x000fd40000000000 */
[----:B------:R-:W-:Y:S01]  /*0ea0*/  HGMMA.64x128x16.F32 R24, gdesc[UR4], R24, gsb0 ;  /* 0x01e00000041879f0 */ /* 0x000fe20008000818 */
[----:B------:R-:W-:-:S05]  /*0eb0*/  UMOV UR4, 0x1 ;  /* 0x0000000100047882 */ /* 0x000fca0000000000 */
.L_x_11:
[----:B--2---:R-:W-:-:S05]  /*0ec0*/  VIMNMX R3, R2, 0x1, PT ;  /* 0x0000000102037848 */ /* 0x004fca0003fe0100 */
[----:B------:R-:W-:-:S05]  /*0ed0*/  IMAD.IADD R4, R2, 0x1, -R3 ;  /* 0x0000000102047824 */ /* 0x000fca00078e0a03 */
[----:B------:R-:W-:-:S13]  /*0ee0*/  ISETP.GE.AND P1, PT, R4, 0x1, PT ;  /* 0x000000010400780c */ /* 0x000fda0003f26270 */
[----:B------:R-:W-:Y:S05]  /*0ef0*/  @!P1 BRA `(.L_x_14) ;  /* 0x0000000400089947 */ /* 0x000fea0003800000 */
[----:B------:R-:W2:Y:S01]  /*0f00*/  S2UR UR6, SR_CgaCtaId ;  /* 0x00000000000679c3 */ /* 0x000ea20000008800 */
[----:B------:R-:W-:Y:S01]  /*0f10*/  UMOV UR5, 0x400 ;  /* 0x0000040000057882 */ /* 0x000fe20000000000 */
[----:B------:R-:W-:Y:S01]  /*0f20*/  LOP3.LUT R7, R0, 0x1, RZ, 0xfc, !PT ;  /* 0x0000000100077812 */ /* 0x000fe200078efcff */
[----:B------:R-:W-:Y:S01]  /*0f30*/  IMAD.MOV.U32 R5, RZ, RZ, RZ ;  /* 0x000000ffff057224 */ /* 0x000fe200078e00ff */
[----:B------:R-:W-:Y:S01]  /*0f40*/  UISETP.NE.U32.AND UP0, UPT, UR4, URZ, UPT ;  /* 0x0000003f0400728c */ /* 0x000fe2000bf05070 */
[----:B------:R-:W-:Y:S01]  /*0f50*/  IMAD.MOV.U32 R2, RZ, RZ, R4 ;  /* 0x000000ffff027224 */ /* 0x000fe200078e0004 */
[----:B--2---:R-:W-:-:S04]  /*0f60*/  ULEA UR14, UR6, UR5, 0x18 ;  /* 0x00000005060e7291 */ /* 0x004fc8000f8ec03f */
[----:B------:R-:W-:Y:S02]  /*0f70*/  UIADD3 UR6, UR14, 0x1c000, URZ ;  /* 0x0001c0000e067890 */ /* 0x000fe4000fffe03f */
[----:B------:R-:W-:Y:S02]  /*0f80*/  USHF.R.U32.HI UR5, URZ, 0x4, UR14 ;  /* 0x000000043f057899 */ /* 0x000fe4000801160e */
[----:B------:R-:W-:Y:S02]  /*0f90*/  USHF.R.U32.HI UR6, URZ, 0x4, UR6 ;  /* 0x000000043f067899 */ /* 0x000fe40008011606 */
[----:B------:R-:W-:Y:S02]  /*0fa0*/  ULOP3.LUT UR5, UR5, 0x3fff, URZ, 0xc0, !UPT ;  /* 0x00003fff05057892 */ /* 0x000fe4000f8ec03f */
[----:B------:R-:W-:Y:S02]  /*0fb0*/  ULOP3.LUT UR6, UR6, 0x3fff, URZ, 0xc0, !UPT ;  /* 0x00003fff06067892 */ /* 0x000fe4000f8ec03f */
[----:B------:R-:W-:-:S02]  /*0fc0*/  ULOP3.LUT UR15, UR5, 0x10000, URZ, 0xfc, !UPT ;  /* 0x00010000050f7892 */ /* 0x000fc4000f8efc3f */
[----:B------:R-:W-:Y:S01]  /*0fd0*/  ULOP3.LUT UR16, UR6, 0x10000, URZ, 0xfc, !UPT ;  /* 0x0001000006107892 */ /* 0x000fe2000f8efc3f */
[----:B------:R-:W-:-:S11]  /*0fe0*/  UMOV UR5, URZ ;  /* 0x0000003f00057c82 */ /* 0x000fd60008000000 */
.L_x_19:
[----:B------:R-:W-:-:S13]  /*0ff0*/  ISETP.NE.AND P2, PT, R7, 0x3, PT ;  /* 0x000000030700780c */ /* 0x000fda0003f45270 */
[----:B--2---:R-:W-:Y:S05]  /*1000*/  @!P2 BRA `(.L_x_15) ;  /* 0x000000000004a947 */ /* 0x004fea0003800000 */
[----:B------:R-:W-:Y:S01]  /*1010*/  BPT.TRAP 0x1 ;  /* 0x000000040000795c */ /* 0x000fe20000300000 */
.L_x_15:
[----:B------:R-:W-:Y:S01]  /*1020*/  SHF.L.U32 R3, R5, 0x1f, RZ ;  /* 0x0000001f05037819 */ /* 0x000fe200000006ff */
[----:B------:R-:W-:-:S12]  /*1030*/  ULEA UR6, UR4, UR14, 0x3 ;  /* 0x0000000e04067291 */ /* 0x000fd8000f8e183f */
.L_x_16:
[----:B--2---:R-:W-:-:S04]  /*1040*/  IMAD.U32 R6, RZ, RZ, UR6 ;  /* 0x00000006ff067e24 */ /* 0x004fc8000f8e00ff */
[----:B------:R2:W3:Y:S03]  /*1050*/  SYNCS.PHASECHK.TRANS64.TRYWAIT P1, [R6+URZ+0x38000], R3 ;  /* 0x03800003060075a7 */ /* 0x0004e6000802017f */
[----:B---3--:R-:W-:Y:S05]  /*1060*/  @!P1 NANOSLEEP.SYNCS 0x989680 ;  /* 0x009896800000995d */ /* 0x008fea0003900000 */
[----:B------:R-:W3:Y:S02]  /*1070*/  @!P1 SYNCS.PHASECHK.TRANS64 P1, [R6+URZ+0x38000], R3 ;  /* 0x03800003060095a7 */ /* 0x000ee4000802007f */
[----:B---3--:R-:W-:Y:S05]  /*1080*/  @!P1 BRA `(.L_x_16) ;  /* 0xfffffffc00ec9947 */ /* 0x008fea000383ffff */
[----:B------:R-:W-:Y:S01]  /*1090*/  ULEA UR6, UR4, UR15, 0x9 ;  /* 0x0000000f04067291 */ /* 0x000fe2000f8e483f */
[----:B------:R-:W-:Y:S01]  /*10a0*/  WARPGROUP.ARRIVE ;  /* 0x00000000000079c5 */ /* 0x000fe20000000000 */
[----:B------:R-:W-:Y:S01]  /*10b0*/  ULEA UR7, UR4, UR16, 0x9 ;  /* 0x0000001004077291 */ /* 0x000fe2000f8e483f */
[----:B------:R-:W-:Y:S01]  /*10c0*/  UMOV UR9, 0x80000020 ;  /* 0x8000002000097882 */ /* 0x000fe20000000000 */
[----:B------:R-:W-:-:S03]  /*10d0*/  UMOV UR11, 0x80000020 ;  /* 0x80000020000b7882 */ /* 0x000fc60000000000 */
[----:B------:R-:W-:Y:S02]  /*10e0*/  UMOV UR8, UR6 ;  /* 0x0000000600087c82 */ /* 0x000fe40008000000 */
[----:B------:R-:W-:Y:S02]  /*10f0*/  UMOV UR10, UR7 ;  /* 0x00000007000a7c82 */ /* 0x000fe40008000000 */
[----:B------:R-:W-:Y:S01]  /*1100*/  HGMMA.64x128x16.F32 R88, gdesc[UR8], R88, UP0 ;  /* 0x01e00000085879f0 */ /* 0x000fe2000bf00858 */
[----:B------:R-:W-:Y:S01]  /*1110*/  UIADD3 UR8, UR6, 0x100, URZ ;  /* 0x0000010006087890 */ /* 0x000fe2000fffe03f */
[----:B------:R-:W-:-:S10]  /*1120*/  UMOV UR9, 0x80000020 ;  /* 0x8000002000097882 */ /* 0x000fd40000000000 */
[----:B------:R-:W-:Y:S01]  /*1130*/  HGMMA.64x128x16.F32 R24, gdesc[UR8], R24, UP0 ;  /* 0x01e00000081879f0 */ /* 0x000fe2000bf00818 */
[----:B------:R-:W-:Y:S02]  /*1140*/  UIADD3 UR8, UR6, 0x2, URZ ;  /* 0x0000000206087890 */ /* 0x000fe4000fffe03f */
[----:B------:R-:W-:Y:S01]  /*1150*/  UIADD3 UR10, UR7, 0x2, URZ ;  /* 0x00000002070a7890 */ /* 0x000fe2000fffe03f */
[----:B------:R-:W-:Y:S01]  /*1160*/  UMOV UR9, 0x80000020 ;  /* 0x8000002000097882 */ /* 0x000fe20000000000 */
[----:B------:R-:W-:-:S07]  /*1170*/  UMOV UR11, 0x80000020 ;  /* 0x80000020000b7882 */ /* 0x000fce0000000000 */
[----:B------:R-:W-:Y:S01]  /*1180*/  HGMMA.64x128x16.F32 R88, gdesc[UR8], R88 ;  /* 0x01e00000085879f0 */ /* 0x000fe20008700858 */
[----:B------:R-:W-:Y:S01]  /*1190*/  UIADD3 UR8, UR6, 0x102, URZ ;  /* 0x0000010206087890 */ /* 0x000fe2000fffe03f */
[----:B------:R-:W-:-:S10]  /*11a0*/  UMOV UR9, 0x80000020 ;  /* 0x8000002000097882 */ /* 0x000fd40000000000 */
[----:B------:R-:W-:Y:S03]  /*11b0*/  HGMMA.64x128x16.F32 R24, gdesc[UR8], R24, gsb0 ;  /* 0x01e00000081879f0 */ /* 0x000fe60008000818 */
[----:B------:R-:W-:Y:S02]  /*11c0*/  WARPGROUP.DEPBAR.LE gsb0, 0x1 ;  /* 0x00008000000079c5 */ /* 0x000fe40000010100 */
[----:B------:R-:W-:Y:S05]  /*11d0*/  @!P2 BRA `(.L_x_17) ;  /* 0x000000000004a947 */ /* 0x000fea0003800000 */
[----:B------:R-:W-:Y:S01]  /*11e0*/  BPT.TRAP 0x1 ;  /* 0x000000040000795c */ /* 0x000fe20000300000 */
.L_x_17:
[----:B------:R-:W-:Y:S01]  /*11f0*/  ULEA UR6, UR5, UR14, 0x3 ;  /* 0x0000000e05067291 */ /* 0x000fe2000f8e183f */
[----:B------:R-:W-:-:S03]  /*1200*/  ISETP.GT.U32.AND P1, PT, R0, 0x1, PT ;  /* 0x000000010000780c */ /* 0x000fc60003f24070 */
[----:B------:R-:W-:-:S04]  /*1210*/  UIADD3 UR6, UR6, 0x38070, URZ ;  /* 0x0003807006067890 */ /* 0x000fc8000fffe03f */
[----:B------:R-:W-:-:S09]  /*1220*/  UPRMT UR6, URZ, 0x654, UR6 ;  /* 0x000006543f067896 */ /* 0x000fd20008000006 */
[----:B------:R-:W-:Y:S01]  /*1230*/  SYNCS.ARRIVE.TRANS64.RED.A1T0 RZ, [UR6], RZ ;  /* 0x000000ffffff79a7 */ /* 0x000fe20008100406 */
[----:B------:R-:W-:Y:S05]  /*1240*/  @P1 BRA `(.L_x_18) ;  /* 0x0000000000041947 */ /* 0x000fea0003800000 */
[----:B------:R-:W-:Y:S01]  /*1250*/  BPT.TRAP 0x1 ;  /* 0x000000040000795c */ /* 0x000fe20000300000 */
.L_x_18:
[----:B------:R-:W-:Y:S01]  /*1260*/  UIADD3 UR4, UR4, 0x1, URZ ;  /* 0x0000000104047890 */ /* 0x000fe2000fffe03f */
[C---:B------:R-:W-:Y:S01]  /*1270*/  ISETP.GT.AND P1, PT, R2.reuse, 0x1, PT ;  /* 0x000000010200780c */ /* 0x040fe20003f24270 */
[----:B------:R-:W-:Y:S01]  /*1280*/  UIADD3 UR5, UR5, 0x1, URZ ;  /* 0x0000000105057890 */ /* 0x000fe2000fffe03f */
[----:B------:R-:W-:Y:S01]  /*1290*/  VIADD R2, R2, 0xffffffff ;  /* 0xffffffff02027836 */ /* 0x000fe20000000000 */
[----:B------:R-:W-:Y:S02]  /*12a0*/  UISETP.NE.AND UP0, UPT, UR4, 0xe, UPT ;  /* 0x0000000e0400788c */ /* 0x000fe4000bf05270 */
[----:B------:R-:W-:Y:S02]  /*12b0*/  UISETP.NE.AND UP1, UPT, UR5, 0xe, UPT ;  /* 0x0000000e0500788c */ /* 0x000fe4000bf25270 */
[----:B------:R-:W-:Y:S02]  /*12c0*/  USEL UR6, URZ, 0x1, UP0 ;  /* 0x000000013f067887 */ /* 0x000fe40008000000 */
[----:B------:R-:W-:-:S02]  /*12d0*/  USEL UR4, UR4, URZ, UP0 ;  /* 0x0000003f04047287 */ /* 0x000fc40008000000 */
[----:B------:R-:W-:Y:S02]  /*12e0*/  USEL UR5, UR5, URZ, UP1 ;  /* 0x0000003f05057287 */ /* 0x000fe40008800000 */
[----:B------:R-:W-:Y:S01]  /*12f0*/  UPLOP3.LUT UP0, UPT, UPT, UPT, UPT, 0x80, 0x0 ;  /* 0x000000000000789c */ /* 0x000fe20003f0f070 */
[----:B------:R-:W-:Y:S01]  /*1300*/  LOP3.LUT R5, R5, UR6, RZ, 0x3c, !PT ;  /* 0x0000000605057c12 */ /* 0x000fe2000f8e3cff */
[----:B------:R-:W-:Y:S09]  /*1310*/  @P1 BRA `(.L_x_19) ;  /* 0xfffffffc00341947 */ /* 0x000ff2000383ffff */
.L_x_14:
[----:B------:R-:W-:Y:S02]  /*1320*/  WARPGROUP.DEPBAR.LE gsb0, 0x0 ;  /* 0x00008000000079c5 */ /* 0x000fe40000010000 */
[----:B------:R-:W-:Y:S05]  /*1330*/  @!P0 BRA `(.L_x_20) ;  /* 0x0000000000488947 */ /* 0x000fea0003800000 */
[----:B------:R-:W-:-:S04]  /*1340*/  LOP3.LUT R2, R0, 0x1, RZ, 0xfc, !PT ;  /* 0x0000000100027812 */ /* 0x000fc800078efcff */
[----:B------:R-:W-:-:S13]  /*1350*/  ISETP.NE.AND P0, PT, R2, 0x3, PT ;  /* 0x000000030200780c */ /* 0x000fda0003f05270 */
[----:B------:R-:W-:Y:S05]  /*1360*/  @!P0 BRA `(.L_x_21) ;  /* 0x0000000000048947 */ /* 0x000fea0003800000 */
[----:B------:R-:W-:Y:S01]  /*1370*/  BPT.TRAP 0x1 ;  /* 0x000000040000795c */ /* 0x000fe20000300000 */
.L_x_21:
[----:B------:R-:W3:Y:S01]  /*1380*/  S2R R5, SR_CgaCtaId ;  /* 0x0000000000057919 */ /* 0x000ee20000008800 */
[----:B------:R-:W-:Y:S02]  /*1390*/  SHF.R.U32.HI R2, RZ, 0x1, R4 ;  /* 0x00000001ff027819 */ /* 0x000fe40000011604 */
[----:B------:R-:W-:-:S03]  /*13a0*/  ISETP.GT.U32.AND P0, PT, R0, 0x1, PT ;  /* 0x000000010000780c */ /* 0x000fc60003f04070 */
[----:B--2---:R-:W-:Y:S01]  /*13b0*/  IMAD.WIDE.U32 R2, R2, -0x6db6db6d, RZ ;  /* 0x9249249302027825 */ /* 0x004fe200078e00ff */
[----:B------:R-:W-:-:S04]  /*13c0*/  MOV R2, 0x400 ;  /* 0x0000040000027802 */ /* 0x000fc80000000f00 */
[----:B------:R-:W-:-:S05]  /*13d0*/  SHF.R.U32.HI R3, RZ, 0x2, R3 ;  /* 0x00000002ff037819 */ /* 0x000fca0000011603 */
[----:B------:R-:W-:Y:S01]  /*13e0*/  IMAD R4, R3, -0xe, R4 ;  /* 0xfffffff203047824 */ /* 0x000fe200078e0204 */
[----:B---3--:R-:W-:-:S05]  /*13f0*/  LEA R5, R5, R2, 0x18 ;  /* 0x0000000205057211 */ /* 0x008fca00078ec0ff */
[----:B------:R-:W-:-:S04]  /*1400*/  IMAD R4, R4, 0x8, R5 ;  /* 0x0000000804047824 */ /* 0x000fc800078e0205 */
[----:B------:R-:W-:-:S05]  /*1410*/  VIADD R4, R4, 0x38070 ;  /* 0x0003807004047836 */ /* 0x000fca0000000000 */
[----:B------:R-:W-:-:S04]  /*1420*/  PRMT R4, RZ, 0x654, R4 ;  /* 0x00000654ff047816 */ /* 0x000fc80000000004 */
[----:B------:R3:W-:Y:S01]  /*1430*/  SYNCS.ARRIVE.TRANS64.RED.A1T0 RZ, [R4+URZ], RZ ;  /* 0x000000ff04ff79a7 */ /* 0x0007e2000810043f */
[----:B------:R-:W-:Y:S05]  /*1440*/  @P0 BRA `(.L_x_20) ;  /* 0x0000000000040947 */ /* 0x000fea0003800000 */
[----:B------:R-:W-:Y:S01]  /*1450*/  BPT.TRAP 0x1 ;  /* 0x000000040000795c */ /* 0x000fe20000300000 */
.L_x_20:
[----:B--2---:R-:W2:Y:S01]  /*1460*/  S2R R3, SR_TID.X ;  /* 0x0000000000037919 */ /* 0x004ea20000002100 */
[----:B------:R-:W-:Y:S01]  /*1470*/  ULDC.64 UR4, c[0x0][0x280] ;  /* 0x0000a00000047ab9 */ /* 0x000fe20000000a00 */
[----:B------:R-:W4:Y:S01]  /*1480*/  S2R R6, SR_CTAID.Y ;  /* 0x0000000000067919 */ /* 0x000f220000002600 */
[----:B------:R-:W3:Y:S01]  /*1490*/  S2R R15, SR_CTAID.X ;  /* 0x00000000000f7919 */ /* 0x000ee20000002500 */
[----:B--2---:R-:W-:-:S04]  /*14a0*/  SHF.R.S32.HI R0, RZ, 0x1f, R3 ;  /* 0x0000001fff007819 */ /* 0x004fc80000011403 */
[----:B------:R-:W-:Y:S01]  /*14b0*/  LEA.HI R0, R0, R3, RZ, 0x7 ;  /* 0x0000000300007211 */ /* 0x000fe200078f38ff */
[----:B----4-:R-:W-:-:S03]  /*14c0*/  IMAD.SHL.U32 R6, R6, 0x80, RZ ;  /* 0x0000008006067824 */ /* 0x010fc600078e00ff */
[----:B------:R-:W-:Y:S01]  /*14d0*/  LOP3.LUT R0, R0, 0xffffff80, RZ, 0xc0, !PT ;  /* 0xffffff8000007812 */ /* 0x000fe200078ec0ff */
[----:B---3--:R-:W-:Y:S01]  /*14e0*/  IMAD.SHL.U32 R4, R15, 0x80, RZ ;  /* 0x000000800f047824 */ /* 0x008fe200078e00ff */
[----:B------:R-:W-:-:S03]  /*14f0*/  ISETP.GE.AND P0, PT, R6, UR5, PT ;  /* 0x0000000506007c0c */ /* 0x000fc6000bf06270 */
[----:B------:R-:W-:Y:S01]  /*1500*/  IMAD.IADD R0, R3, 0x1, -R0 ;  /* 0x0000000103007824 */ /* 0x000fe200078e0a00 */
[----:B------:R-:W-:-:S04]  /*1510*/  ISETP.GE.OR P0, PT, R4, UR4, P0 ;  /* 0x0000000404007c0c */ /* 0x000fc80008706670 */
[----:B------:R-:W-:-:S04]  /*1520*/  SHF.R.S32.HI R3, RZ, 0x1f, R0 ;  /* 0x0000001fff037819 */ /* 0x000fc80000011400 */
[----:B------:R-:W-:-:S04]  /*1530*/  LEA.HI R2, R3, R0, RZ, 0x2 ;  /* 0x0000000003027211 */ /* 0x000fc800078f10ff */
[--C-:B------:R-:W-:Y:S02]  /*1540*/  SHF.R.S32.HI R10, RZ, 0x2, R2.reuse ;  /* 0x00000002ff0a7819 */ /* 0x100fe40000011402 */
[----:B------:R-:W-:-:S04]  /*1550*/  SHF.R.S32.HI R5, RZ, 0x1f, R2 ;  /* 0x0000001fff057819 */ /* 0x000fc80000011402 */
[----:B------:R-:W-:-:S04]  /*1560*/  LEA.HI R5, R5, R10, RZ, 0x3 ;  /* 0x0000000a05057211 */ /* 0x000fc800078f18ff */
[----:B------:R-:W-:Y:S01]  /*1570*/  LOP3.LUT R11, R5, 0xfffffff8, RZ, 0xc0, !PT ;  /* 0xfffffff8050b7812 */ /* 0x000fe200078ec0ff */
[----:B------:R-:W-:Y:S06]  /*1580*/  @P0 EXIT ;  /* 0x000000000000094d */ /* 0x000fec0003800000 */
[----:B------:R-:W2:Y:S01]  /*1590*/  LDC.64 R16, c[0x0][0x658] ;  /* 0x00019600ff107b82 */ /* 0x000ea20000000a00 */
[----:B------:R-:W-:Y:S01]  /*15a0*/  IMAD.IADD R10, R10, 0x1, -R11 ;  /* 0x000000010a0a7824 */ /* 0x000fe200078e0a0b */
[----:B------:R-:W-:Y:S02]  /*15b0*/  LOP3.LUT R5, R2, 0x7ffffffc, RZ, 0xc0, !PT ;  /* 0x7ffffffc02057812 */ /* 0x000fe400078ec0ff */
[----:B------:R-:W-:Y:S02]  /*15c0*/  LEA.HI R3, R3, R0, RZ, 0x5 ;  /* 0x0000000003037211 */ /* 0x000fe400078f28ff */
[----:B------:R-:W-:Y:S01]  /*15d0*/  SHF.R.S32.HI R11, RZ, 0x1f, R10 ;  /* 0x0000001fff0b7819 */ /* 0x000fe2000001140a */
[----:B------:R-:W-:Y:S01]  /*15e0*/  IMAD.IADD R5, R0, 0x1, -R5 ;  /* 0x0000000100057824 */ /* 0x000fe200078e0a05 */
[----:B------:R-:W-:Y:S02]  /*15f0*/  SHF.R.S32.HI R13, RZ, 0x5, R3 ;  /* 0x00000005ff0d7819 */ /* 0x000fe40000011403 */
[----:B0----5:R-:W-:Y:S01]  /*1600*/  FSETP.NEU.AND P1, PT, R9, RZ, PT ;  /* 0x000000ff0900720b */ /* 0x021fe20003f2d000 */
[----:B------:R-:W-:-:S02]  /*1610*/  IMAD.SHL.U32 R7, R5, 0x2, RZ ;  /* 0x0000000205077824 */ /* 0x000fc400078e00ff */
[----:B------:R-:W-:-:S03]  /*1620*/  IMAD.WIDE R2, R15, 0x80, R10 ;  /* 0x000000800f027825 */ /* 0x000fc600078e020a */
[----:B------:R-:W-:Y:S01]  /*1630*/  SHF.R.S32.HI R11, RZ, 0x1f, R7 ;  /* 0x0000001fff0b7819 */ /* 0x000fe20000011407 */
[C---:B------:R-:W-:Y:S01]  /*1640*/  IMAD R5, R13.reuse, -0x10, -R4 ;  /* 0xfffffff00d057824 */ /* 0x040fe200078e0a04 */
[C---:B------:R-:W-:Y:S01]  /*1650*/  IADD3 R4, P0, R6.reuse, R7, RZ ;  /* 0x0000000706047210 */ /* 0x040fe20007f1e0ff */
[----:B------:R-:W-:Y:S01]  /*1660*/  IMAD.WIDE R2, R13, 0x10, R2 ;  /* 0x000000100d027825 */ /* 0x000fe200078e0202 */
[----:B------:R-:W-:Y:S02]  /*1670*/  IADD3 R0, -R7, UR5, -R6 ;  /* 0x0000000507007c10 */ /* 0x000fe4000fffe906 */
[----:B------:R-:W-:Y:S02]  /*1680*/  IADD3 R10, R5, UR4, -R10 ;  /* 0x00000004050a7c10 */ /* 0x000fe4000fffe80a */
[----:B------:R-:W-:Y:S01]  /*1690*/  LEA.HI.X.SX32 R5, R6, R11, 0x1, P0 ;  /* 0x0000000b06057211 */ /* 0x000fe200000f0eff */
[-C--:B--2---:R-:W-:Y:S01]  /*16a0*/  IMAD R6, R3, R16.reuse, RZ ;  /* 0x0000001003067224 */ /* 0x084fe200078e02ff */
[----:B------:R-:W-:Y:S01]  /*16b0*/  ISETP.GT.AND P2, PT, R10, RZ, PT ;  /* 0x000000ff0a00720c */ /* 0x000fe20003f44270 */
[C---:B------:R-:W-:Y:S01]  /*16c0*/  IMAD.SHL.U32 R21, R16.reuse, 0x8, RZ ;  /* 0x0000000810157824 */ /* 0x040fe200078e00ff */
[----:B------:R-:W-:Y:S01]  /*16d0*/  SHF.L.U64.HI R20, R16, 0x3, R17 ;  /* 0x0000000310147819 */ /* 0x000fe20000010211 */
[----:B------:R-:W-:Y:S01]  /*16e0*/  IMAD.WIDE.U32 R14, R2, R16, R4 ;  /* 0x00000010020e7225 */ /* 0x000fe200078e0004 */
[----:B------:R-:W-:-:S02]  /*16f0*/  SHF.L.U64.HI R11, R16, 0x6, R17 ;  /* 0x00000006100b7819 */ /* 0x000fc40000010211 */
[----:B------:R-:W-:Y:S01]  /*1700*/  ISETP.GT.AND P0, PT, R0, RZ, P2 ;  /* 0x000000ff0000720c */ /* 0x000fe20001704270 */
[----:B------:R-:W-:Y:S02]  /*1710*/  IMAD R19, R2, R17, R6 ;  /* 0x0000001102137224 */ /* 0x000fe400078e0206 */
[----:B------:R-:W-:Y:S02]  /*1720*/  IMAD.SHL.U32 R16, R16, 0x40, RZ ;  /* 0x0000004010107824 */ /* 0x000fe400078e00ff */
[----:B------:R-:W-:Y:S01]  /*1730*/  IMAD.IADD R19, R15, 0x1, R19 ;  /* 0x000000010f137824 */ /* 0x000fe200078e0213 */
[----:B------:R-:W-:Y:S07]  /*1740*/  @!P1 BRA `(.L_x_22) ;  /* 0x0000005000dc9947 */ /* 0x000fee0003800000 */
[----:B------:R-:W-:Y:S01]  /*1750*/  ULDC.64 UR6, c[0x0][0x630] ;  /* 0x00018c0000067ab9 */ /* 0x000fe20000000a00 */
[----:B------:R-:W-:Y:S01]  /*1760*/  ULDC.64 UR8, c[0x0][0x628] ;  /* 0x00018a0000087ab9 */ /* 0x000fe20000000a00 */
[----:B------:R-:W-:Y:S01]  /*1770*/  IMAD R17, R3, UR6, RZ ;  /* 0x0000000603117c24 */ /* 0x000fe2000f8e02ff */
[----:B------:R-:W-:Y:S01]  /*1780*/  ULDC.64 UR4, c[0x0][0x650] ;  /* 0x0001940000047ab9 */ /* 0x000fe20000000a00 */
[----:B------:R-:W-:-:S04]  /*1790*/  IMAD.WIDE.U32 R6, R2, UR6, R4 ;  /* 0x0000000602067c25 */ /* 0x000fc8000f8e0004 */
[----:B------:R-:W-:Y:S01]  /*17a0*/  IMAD R17, R2, UR7, R17 ;  /* 0x0000000702117c24 */ /* 0x000fe2000f8e0211 */
[----:B------:R-:W-:-:S03]  /*17b0*/  LEA R12, P1, R6, UR8, 0x1 ;  /* 0x00000008060c7c11 */ /* 0x000fc6000f8208ff */
[----:B------:R-:W-:-:S05]  /*17c0*/  IMAD.IADD R7, R7, 0x1, R17 ;  /* 0x0000000107077824 */ /* 0x000fca00078e0211 */
[----:B------:R-:W-:-:S05]  /*17d0*/  LEA.HI.X R13, R6, UR9, R7, 0x1, P1 ;  /* 0x00000009060d7c11 */ /* 0x000fca00088f0c07 */
[----:B------:R-:W2:Y:S01]  /*17e0*/  @P0 LDG.E.LTC128B.U16 R15, desc[UR12][R12.64] ;  /* 0x0000000c0c0f0981 */ /* 0x000ea2000c1e1520 */
[----:B------:R-:W-:Y:S01]  /*17f0*/  ISETP.GT.AND P1, PT, R0, 0x1, P2 ;  /* 0x000000010000780c */ /* 0x000fe20001724270 */
[----:B------:R-:W-:Y:S01]  /*1800*/  BSSY B0, `(.L_x_23) ;  /* 0x000000b000007945 */ /* 0x000fe20003800000 */
[----:B--2---:R-:W-:-:S05]  /*1810*/  HADD2.F32 R6, -RZ, R15.H0_H0 ;  /* 0x2000000fff067230 */ /* 0x004fca0000004100 */
[----:B------:R-:W-:Y:S01]  /*1820*/  FMUL R7, R6, R9 ;  /* 0x0000000906077220 */ /* 0x000fe20000400000 */
[----:B------:R-:W-:-:S03]  /*1830*/  LEA R6, P3, R14, UR4, 0x1 ;  /* 0x000000040e067c11 */ /* 0x000fc6000f8608ff */
[----:B-1----:R-:W-:Y:S01]  /*1840*/  FFMA R7, R88, R8, R7 ;  /* 0x0000000858077223 */ /* 0x002fe20000000007 */
[----:B------:R-:W-:-:S04]  /*1850*/  PRMT R88, R15, 0x7610, R88 ;  /* 0x000076100f587816 */ /* 0x000fc80000000058 */
[----:B------:R-:W-:Y:S02]  /*1860*/  F2FP.F16.F32.PACK_AB R18, RZ, R7 ;  /* 0x00000007ff12723e */ /* 0x000fe400000000ff */
[----:B------:R-:W-:-:S05]  /*1870*/  LEA.HI.X R7, R14, UR5, R19, 0x1, P3 ;  /* 0x000000050e077c11 */ /* 0x000fca00098f0c13 */
[----:B------:R0:W-:Y:S01]  /*1880*/  @P0 STG.E.U16 desc[UR12][R6.64], R18 ;  /* 0x0000001206000986 */ /* 0x0001e2000c10150c */
[----:B------:R-:W-:Y:S05]  /*1890*/  @!P1 BRA `(.L_x_24) ;  /* 0x0000000000049947 */ /* 0x000fea0003800000 */
[----:B------:R1:W5:Y:S02]  /*18a0*/  LDG.E.LTC128B.U16 R88, desc[UR12][R12.64+0x2] ;  /* 0x0000020c0c587981 */ /* 0x000364000c1e1520 */
.L_x_24:
[----:B------:R-:W-:Y:S05]  /*18b0*/  BSYNC B0 ;  /* 0x0000000000007941 */ /* 0x000fea0003800000 */
.L_x_23:
[----:B------:R-:W-:Y:S01]  /*18c0*/  USHF.L.U32 UR4, UR6, 0x3, URZ ;  /* 0x0000000306047899 */ /* 0x000fe2000800063f */
[----:B0----5:R-:W-:Y:S01]  /*18d0*/  HADD2.F32 R18, -RZ, R88.H0_H0 ;  /* 0x20000058ff127230 */ /* 0x021fe20000004100 */
[----:B------:R-:W-:Y:S01]  /*18e0*/  USHF.L.U64.HI UR5, UR6, 0x3, UR7 ;  /* 0x0000000306057899 */ /* 0x000fe20008010207 */
[----:B------:R-:W-:-:S03]  /*18f0*/  ISETP.GT.AND P0, PT, R10, 0x8, PT ;  /* 0x000000080a00780c */ /* 0x000fc60003f04270 */
[----:B------:R-:W-:Y:S02]  /*1900*/  IMAD.U32 R14, RZ, RZ, UR4 ;  /* 0x00000004ff0e7e24 */ /* 0x000fe4000f8e00ff */
[----:B------:R-:W-:Y:S01]  /*1910*/  FMUL R22, R18, R9 ;  /* 0x0000000912167220 */ /* 0x000fe20000400000 */
[----:B------:R-:W-:Y:S01]  /*1920*/  IMAD.U32 R15, RZ, RZ, UR5 ;  /* 0x00000005ff0f7e24 */ /* 0x000fe2000f8e00ff */
[----:B------:R-:W-:Y:S02]  /*1930*/  ISETP.GT.AND P3, PT, R0, RZ, P0 ;  /* 0x000000ff0000720c */ /* 0x000fe40000764270 */
[----:B------:R-:W-:Y:S01]  /*1940*/  FFMA R22, R89, R8, R22 ;  /* 0x0000000859167223 */ /* 0x000fe20000000016 */
[----:B------:R-:W-:-:S04]  /*1950*/  IMAD.WIDE.U32 R18, R2, UR6, R14 ;  /* 0x0000000602127c25 */ /* 0x000fc8000f8e000e */
[----:B------:R-:W-:Y:S02]  /*1960*/  F2FP.F16.F32.PACK_AB R89, RZ, R22 ;  /* 0x00000016ff59723e */ /* 0x000fe400000000ff */
[----:B------:R-:W-:-:S03]  /*1970*/  IADD3 R23, P4, R4, R18, RZ ;  /* 0x0000001204177210 */ /* 0x000fc60007f9e0ff */
[----:B------:R0:W-:Y:S01]  /*1980*/  @P1 STG.E.U16 desc[UR12][R6.64+0x2], R89 ;  /* 0x0000025906001986 */ /* 0x0001e2000c10150c */
[----:B------:R-:W-:Y:S02]  /*1990*/  IADD3.X R22, R5, R17, R19, P4, !PT ;  /* 0x0000001105167210 */ /* 0x000fe400027fe413 */
[----:B------:R-:W-:-:S04]  /*19a0*/  LEA R18, P4, R23, UR8, 0x1 ;  /* 0x0000000817127c11 */ /* 0x000fc8000f8808ff */
[----:B------:R-:W-:-:S05]  /*19b0*/  LEA.HI.X R19, R23, UR9, R22, 0x1, P4 ;  /* 0x0000000917137c11 */ /* 0x000fca000a0f0c16 */
[----:B------:R-:W2:Y:S01]  /*19c0*/  @P3 LDG.E.LTC128B.U16 R88, desc[UR12][R18.64] ;  /* 0x0000000c12583981 */ /* 0x000ea2000c1e1520 */
[C---:B------:R-:W-:Y:S01]  /*19d0*/  IMAD.SHL.U32 R17, R21.reuse, 0x2, RZ ;  /* 0x0000000215117824 */ /* 0x040fe200078e00ff */
[----:B------:R-:W-:Y:S01]  /*19e0*/  SHF.L.U64.HI R21, R21, 0x1, R20 ;  /* 0x0000000115157819 */ /* 0x000fe20000010214 */
[----:B------:R-:W-:Y:S01]  /*19f0*/  BSSY B0, `(.L_x_25) ;  /* 0x000000b000007945 */ /* 0x000fe20003800000 */
[----:B------:R-:W-:Y:S01]  /*1a00*/  ISETP.GT.AND P1, PT, R0, 0x1, P0 ;  /* 0x000000010000780c */ /* 0x000fe20000724270 */
[----:B--2---:R-:W-:-:S05]  /*1a10*/  HADD2.F32 R22, -RZ, R88.H0_H0 ;  /* 0x20000058ff167230 */ /* 0x004fca0000004100 */
[----:B------:R-:W-:Y:S01]  /*1a20*/  FMUL R23, R22, R9 ;  /* 0x0000000916177220 */ /* 0x000fe20000400000 */
[----:B------:R-:W-:-:S03]  /*1a30*/  IADD3 R22, P4, R17, R6, RZ ;  /* 0x0000000611167210 */ /* 0x000fc60007f9e0ff */
[----:B------:R-:W-:-:S05]  /*1a40*/  FFMA R23, R90, R8, R23 ;  /* 0x000000085a177223 */ /* 0x000fca0000000017 */
[----:B------:R-:W-:Y:S01]  /*1a50*/  F2FP.F16.F32.PACK_AB R20, RZ, R23 ;  /* 0x00000017ff14723e */ /* 0x000fe200000000ff */
[----:B------:R-:W-:-:S05]  /*1a60*/  IMAD.X R23, R21, 0x1, R7, P4 ;  /* 0x0000000115177824 */ /* 0x000fca00020e0607 */
[----:B------:R0:W-:Y:S01]  /*1a70*/  @P3 STG.E.U16 desc[UR12][R22.64], R20 ;  /* 0x0000001416003986 */ /* 0x0001e2000c10150c */
[----:B------:R-:W-:Y:S05]  /*1a80*/  @!P1 BRA `(.L_x_26) ;  /* 0x0000000000049947 */ /* 0x000fea0003800000 */
[----:B------:R2:W5:Y:S02]  /*1a90*/  LDG.E.LTC128B.U16 R88, desc[UR12][R18.64+0x2] ;  /* 0x0000020c12587981 */ /* 0x000564000c1e1520 */
.L_x_26:
[----:B------:R-:W-:Y:S05]  /*1aa0*/  BSYNC B0 ;  /* 0x0000000000007941 */ /* 0x000fea0003800000 */
.L_x_25:
[----:B0----5:R-:W-:Y:S01]  /*1ab0*/  HADD2.F32 R20, -RZ, R88.H0_H0 ;  /* 0x20000058ff147230 */ /* 0x021fe20000004100 */
[----:B------:R-:W-:Y:S01]  /*1ac0*/  ISETP.GT.AND P3, PT, R0, 0x8, P2 ;  /* 0x000000080000780c */ /* 0x000fe20001764270 */
[----:B------:R-:W-:Y:S03]  /*1ad0*/  BSSY B0, `(.L_x_27) ;  /* 0x0000007000007945 */ /* 0x000fe60003800000 */
[----:B------:R-:W-:-:S04]  /*1ae0*/  FMUL R20, R20, R9 ;  /* 0x0000000914147220 */ /* 0x000fc80000400000 */
[----:B------:R-:W-:-:S05]  /*1af0*/  FFMA R20, R91, R8, R20 ;  /* 0x000000085b147223 */ /* 0x000fca0000000014 */
[----:B------:R-:W-:-:S05]  /*1b00*/  F2FP.F16.F32.PACK_AB R20, RZ, R20 ;  /* 0x00000014ff14723e */ /* 0x000fca00000000ff */
[----:B------:R0:W-:Y:S01]  /*1b10*/  @P1 STG.E.U16 desc[UR12][R22.64+0x2], R20 ;  /* 0x0000021416001986 */ /* 0x0001e2000c10150c */
[----:B------:R-:W-:Y:S05]  /*1b20*/  @!P3 BRA `(.L_x_28) ;  /* 0x000000000004b947 */ /* 0x000fea0003800000 */
[----:B------:R3:W5:Y:S02]  /*1b30*/  LDG.E.LTC128B.U16 R88, desc[UR12][R12.64+0x10] ;  /* 0x0000100c0c587981 */ /* 0x000764000c1e1520 */
.L_x_28:
[----:B------:R-:W-:Y:S05]  /*1b40*/  BSYNC B0 ;  /* 0x0000000000007941 */ /* 0x000fea0003800000 */
.L_x_27:
        /* <DEDUP_REMOVED lines=9> */
.L_x_30:
[----:B------:R-:W-:Y:S05]  /*1be0*/  BSYNC B0 ;  /* 0x0000000000007941 */ /* 0x000fea0003800000 */
.L_x_29:
[----:B-----5:R-:W-:Y:S01]  /*1bf0*/  HADD2.F32 R20, -RZ, R88.H0_H0 ;  /* 0x20000058ff147230 */ /* 0x020fe20000004100 */
        /* <DEDUP_REMOVED lines=8> */
.L_x_32:
[----:B------:R-:W-:Y:S05]  /*1c80*/  BSYNC B0 ;  /* 0x0000000000007941 */ /* 0x000fea0003800000 */
.L_x_31:
        /* <DEDUP_REMOVED lines=9> */
.L_x_34:
[----:B------:R-:W-:Y:S05]  /*1d20*/  BSYNC B0 ;  /* 0x0000000000007941 */ /* 0x000fea0003800000 */
.L_x_33:
        /* <DEDUP_REMOVED lines=9> */
.L_x_36:
[----:B------:R-:W-:Y:S05]  /*1dc0*/  BSYNC B0 ;  /* 0x0000000000007941 */ /* 0x000fea0003800000 */
.L_x_35:
        /* <DEDUP_REMOVED lines=9> */
.L_x_38:
[----:B------:R-:W-:Y:S05]  /*1e60*/  BSYNC B0 ;  /* 0x0000000000007941 */ /* 0x000fea0003800000 */
.L_x_37:
        /* <DEDUP_REMOVED lines=9> */
.L_x_40:
[----:B------:R-:W-:Y:S05]  /*1f00*/  BSYNC B0 ;  /* 0x0000000000007941 */ /* 0x000fea0003800000 */
.L_x_39:
        /* <DEDUP_REMOVED lines=9> */
.L_x_42:
[----:B------:R-:W-:Y:S05]  /*1fa0*/  BSYNC B0 ;  /* 0x0000000000007941 */ /* 0x000fea0003800000 */
.L_x_41:
        /* <DEDUP_REMOVED lines=9> */
.L_x_44:
[----:B------:R-:W-:Y:S05]  /*2040*/  BSYNC B0 ;  /* 0x0000000000007941 */ /* 0x000fea0003800000 */
.L_x_43:
        /* <DEDUP_REMOVED lines=9> */
.L_x_46:
[----:B------:R-:W-:Y:S05]  /*20e0*/  BSYNC B0 ;  /* 0x0000000000007941 */ /* 0x000fea0003800000 */
.L_x_45:
        /* <DEDUP_REMOVED lines=9> */
.L_x_48:
[----:B------:R-:W-:Y:S05]  /*2180*/  BSYNC B0 ;  /* 0x0000000000007941 */ /* 0x000fea0003800000 */
.L_x_47:
        /* <DEDUP_REMOVED lines=9> */
.L_x_50:
[----:B------:R-:W-:Y:S05]  /*2220*/  BSYNC B0 ;  /* 0x0000000000007941 */ /* 0x000fea0003800000 */
.L_x_49:
        /* <DEDUP_REMOVED lines=9> */
.L_x_52:
[----:B------:R-:W-:Y:S05]  /*22c0*/  BSYNC B0 ;  /* 0x0000000000007941 */ /* 0x000fea0003800000 */
.L_x_51:
        /* <DEDUP_REMOVED lines=9> */
.L_x_54:
[----:B------:R-:W-:Y:S05]  /*2360*/  BSYNC B0 ;  /* 0x0000000000007941 */ /* 0x000fea0003800000 */
.L_x_53:
        /* <DEDUP_REMOVED lines=9> */
.L_x_56:
[----:B------:R-:W-:Y:S05]  /*2400*/  BSYNC B0 ;  /* 0x0000000000007941 */ /* 0x000fea0003800000 */
.L_x_55:
        /* <DEDUP_REMOVED lines=9> */
.L_x_58:
[----:B------:R-:W-:Y:S05]  /*24a0*/  BSYNC B0 ;  /* 0x0000000000007941 */ /* 0x000fea0003800000 */
.L_x_57:
        /* <DEDUP_REMOVED lines=9> */
.L_x_60:
[----:B------:R-:W-:Y:S05]  /*2540*/  BSYNC B0 ;  /* 0x0000000000007941 */ /* 0x000fea0003800000 */
.L_x_59:
        /* <DEDUP_REMOVED lines=9> */
.L_x_62:
[----:B------:R-:W-:Y:S05]  /*25e0*/  BSYNC B0 ;  /* 0x0000000000007941 */ /* 0x000fea0003800000 */
.L_x_61:
        /* <DEDUP_REMOVED lines=9> */
.L_x_64:
[----:B------:R-:W-:Y:S05]  /*2680*/  BSYNC B0 ;  /* 0x0000000000007941 */ /* 0x000fea0003800000 */
.L_x_63:
        /* <DEDUP_REMOVED lines=9> */
.L_x_66:
[----:B------:R-:W-:Y:S05]  /*2720*/  BSYNC B0 ;  /* 0x0000000000007941 */ /* 0x000fea0003800000 */
.L_x_65:
        /* <DEDUP_REMOVED lines=9> */
.L_x_68:
[----:B------:R-:W-:Y:S05]  /*27c0*/  BSYNC B0 ;  /* 0x0000000000007941 */ /* 0x000fea0003800000 */
.L_x_67:
        /* <DEDUP_REMOVED lines=9> */
.L_x_70:
[----:B------:R-:W-:Y:S05]  /*2860*/  BSYNC B0 ;  /* 0x0000000000007941 */ /* 0x000fea0003800000 */
.L_x_69:
        /* <DEDUP_REMOVED lines=9> */
.L_x_72:
[----:B------:R-:W-:Y:S05]  /*2900*/  BSYNC B0 ;  /* 0x0000000000007941 */ /* 0x000fea0003800000 */
.L_x_71:
        /* <DEDUP_REMOVED lines=9> */
.L_x_74:
[----:B------:R-:W-:Y:S05]  /*29a0*/  BSYNC B0 ;  /* 0x0000000000007941 */ /* 0x000fea0003800000 */
.L_x_73:
        /* <DEDUP_REMOVED lines=9> */
.L_x_76:
[----:B------:R-:W-:Y:S05]  /*2a40*/  BSYNC B0 ;  /* 0x0000000000007941 */ /* 0x000fea0003800000 */
.L_x_75:
        /* <DEDUP_REMOVED lines=9> */
.L_x_78:
[----:B------:R-:W-:Y:S05]  /*2ae0*/  BSYNC B0 ;  /* 0x0000000000007941 */ /* 0x000fea0003800000 */
.L_x_77:
        /* <DEDUP_REMOVED lines=9> */
.L_x_80:
[----:B------:R-:W-:Y:S05]  /*2b80*/  BSYNC B0 ;  /* 0x0000000000007941 */ /* 0x000fea0003800000 */
.L_x_79:
        /* <DEDUP_REMOVED lines=9> */
.L_x_82:
[----:B------:R-:W-:Y:S05]  /*2c20*/  BSYNC B0 ;  /* 0x0000000000007941 */ /* 0x000fea0003800000 */
.L_x_81:
        /* <DEDUP_REMOVED lines=9> */
.L_x_84:
[----:B------:R-:W-:Y:S05]  /*2cc0*/  BSYNC B0 ;  /* 0x0000000000007941 */ /* 0x000fea0003800000 */
.L_x_83:
        /* <DEDUP_REMOVED lines=9> */
.L_x_86:
[----:B------:R-:W-:Y:S05]  /*2d60*/  BSYNC B0 ;  /* 0x0000000000007941 */ /* 0x000fea0003800000 */
.L_x_85:
        /* <DEDUP_REMOVED lines=9> */
.L_x_88:
[----:B------:R-:W-:Y:S05]  /*2e00*/  BSYNC B0 ;  /* 0x0000000000007941 */ /* 0x000fea0003800000 */
.L_x_87:
        /* <DEDUP_REMOVED lines=9> */
.L_x_90:
[----:B------:R-:W-:Y:S05]  /*2ea0*/  BSYNC B0 ;  /* 0x0000000000007941 */ /* 0x000fea0003800000 */
.L_x_89:
        /* <DEDUP_REMOVED lines=9> */
.L_x_92:
[----:B------:R-:W-:Y:S05]  /*2f40*/  BSYNC B0 ;  /* 0x0000000000007941 */ /* 0x000fea0003800000 */
.L_x_91:
        /* <DEDUP_REMOVED lines=9> */
.L_x_94:
[----:B------:R-:W-:Y:S05]  /*2fe0*/  BSYNC B0 ;  /* 0x0000000000007941 */ /* 0x000fea0003800000 */
.L_x_93:
        /* <DEDUP_REMOVED lines=9> */
.L_x_96:
[----:B------:R-:W-:Y:S05]  /*3080*/  BSYNC B0 ;  /* 0x0000000000007941 */ /* 0x000fea0003800000 */
.L_x_95:
        /* <DEDUP_REMOVED lines=9> */
.L_x_98:
[----:B------:R-:W-:Y:S05]  /*3120*/  BSYNC B0 ;  /* 0x0000000000007941 */ /* 0x000fea0003800000 */
.L_x_97:
        /* <DEDUP_REMOVED lines=9> */
.L_x_100:
[----:B------:R-:W-:Y:S05]  /*31c0*/  BSYNC B0 ;  /* 0x0000000000007941 */ /* 0x000fea0003800000 */
.L_x_99:
        /* <DEDUP_REMOVED lines=9> */
.L_x_102:
[----:B------:R-:W-:Y:S05]  /*3260*/  BSYNC B0 ;  /* 0x0000000000007941 */ /* 0x000fea0003800000 */
.L_x_101:
        /* <DEDUP_REMOVED lines=9> */
.L_x_104:
[----:B------:R-:W-:Y:S05]  /*3300*/  BSYNC B0 ;  /* 0x0000000000007941 */ /* 0x000fea0003800000 */
.L_x_103:
        /* <DEDUP_REMOVED lines=9> */
.L_x_106:
[----:B------:R-:W-:Y:S05]  /*33a0*/  BSYNC B0 ;  /* 0x0000000000007941 */ /* 0x000fea0003800000 */
.L_x_105:
        /* <DEDUP_REMOVED lines=9> */
.L_x_108:
[----:B------:R-:W-:Y:S05]  /*3440*/  BSYNC B0 ;  /* 0x0000000000007941 */ /* 0x000fea0003800000 */
.L_x_107:
        /* <DEDUP_REMOVED lines=9> */
.L_x_110:
[----:B------:R-:W-:Y:S05]  /*34e0*/  BSYNC B0 ;  /* 0x0000000000007941 */ /* 0x000fea0003800000 */
.L_x_109:
        /* <DEDUP_REMOVED lines=9> */
.L_x_112:
[----:B------:R-:W-:Y:S05]  /*3580*/  BSYNC B0 ;  /* 0x0000000000007941 */ /* 0x000fea0003800000 */
.L_x_111:
        /* <DEDUP_REMOVED lines=9> */
.L_x_114:
[----:B------:R-:W-:Y:S05]  /*3620*/  BSYNC B0 ;  /* 0x0000000000007941 */ /* 0x000fea0003800000 */
.L_x_113:
        /* <DEDUP_REMOVED lines=9> */
.L_x_116:
[----:B------:R-:W-:Y:S05]  /*36c0*/  BSYNC B0 ;  /* 0x0000000000007941 */ /* 0x000fea0003800000 */
.L_x_115:
        /* <DEDUP_REMOVED lines=9> */
.L_x_118:
[----:B------:R-:W-:Y:S05]  /*3760*/  BSYNC B0 ;  /* 0x0000000000007941 */ /* 0x000fea0003800000 */
.L_x_117:
        /* <DEDUP_REMOVED lines=9> */
.L_x_120:
[----:B------:R-:W-:Y:S05]  /*3800*/  BSYNC B0 ;  /* 0x0000000000007941 */ /* 0x000fea0003800000 */
.L_x_119:
        /* <DEDUP_REMOVED lines=9> */
.L_x_122:
[----:B------:R-:W-:Y:S05]  /*38a0*/  BSYNC B0 ;  /* 0x0000000000007941 */ /* 0x000fea0003800000 */
.L_x_121:
        /* <DEDUP_REMOVED lines=9> */
.L_x_124:
[----:B------:R-:W-:Y:S05]  /*3940*/  BSYNC B0 ;  /* 0x0000000000007941 */ /* 0x000fea0003800000 */
.L_x_123:
        /* <DEDUP_REMOVED lines=9> */
.L_x_126:
[----:B------:R-:W-:Y:S05]  /*39e0*/  BSYNC B0 ;  /* 0x0000000000007941 */ /* 0x000fea0003800000 */
.L_x_125:
        /* <DEDUP_REMOVED lines=9> */
.L_x_128:
[----:B------:R-:W-:Y:S05]  /*3a80*/  BSYNC B0 ;  /* 0x0000000000007941 */ /* 0x000fea0003800000 */
.L_x_127:
        /* <DEDUP_REMOVED lines=9> */
.L_x_130:
[----:B------:R-:W-:Y:S05]  /*3b20*/  BSYNC B0 ;  /* 0x0000000000007941 */ /* 0x000fea0003800000 */
.L_x_129:
        /* <DEDUP_REMOVED lines=9> */
.L_x_132:
[----:B------:R-:W-:Y:S05]  /*3bc0*/  BSYNC B0 ;  /* 0x0000000000007941 */ /* 0x000fea0003800000 */
.L_x_131:
        /* <DEDUP_REMOVED lines=9> */
.L_x_134:
[----:B------:R-:W-:Y:S05]  /*3c60*/  BSYNC B0 ;  /* 0x0000000000007941 */ /* 0x000fea0003800000 */
.L_x_133:
        /* <DEDUP_REMOVED lines=9> */
.L_x_136:
[----:B------:R-:W-:Y:S05]  /*3d00*/  BSYNC B0 ;  /* 0x0000000000007941 */ /* 0x000fea0003800000 */
.L_x_135:
        /* <DEDUP_REMOVED lines=9> */
.L_x_138:
[----:B------:R-:W-:Y:S05]  /*3da0*/  BSYNC B0 ;  /* 0x0000000000007941 */ /* 0x000fea0003800000 */
.L_x_137:
        /* <DEDUP_REMOVED lines=9> */
.L_x_140:
[----:B------:R-:W-:Y:S05]  /*3e40*/  BSYNC B0 ;  /* 0x0000000000007941 */ /* 0x000fea0003800000 */
.L_x_139:
        /* <DEDUP_REMOVED lines=9> */
.L_x_142:
[----:B------:R-:W-:Y:S05]  /*3ee0*/  BSYNC B0 ;  /* 0x0000000000007941 */ /* 0x000fea0003800000 */
.L_x_141:
[----:B01-345:R-:W-:Y:S01]  /*3ef0*/  HADD2.F32 R12, -RZ, R88.H0_H0 ;  /* 0x20000058ff0c7230 */ /* 0x03bfe20000004100 */
        /* <DEDUP_REMOVED lines=8> */
.L_x_144:
[----:B------:R-:W-:Y:S05]  /*3f80*/  BSYNC B0 ;  /* 0x0000000000007941 */ /* 0x000fea0003800000 */
.L_x_143:
[----:B0----5:R-:W-:Y:S01]  /*3f90*/  HADD2.F32 R12, -RZ, R88.H0_H0 ;  /* 0x20000058ff0c7230 */ /* 0x021fe20000004100 */
[----:B------:R-:W-:Y:S01]  /*3fa0*/  ISETP.GT.AND P1, PT, R0, 0x79, P0 ;  /* 0x000000790000780c */ /* 0x000fe20000724270 */
[----:B------:R-:W-:Y:S01]  /*3fb0*/  BSSY B0, `(.L_x_145) ;  /* 0x000000b000007945 */ /* 0x000fe20003800000 */
[----:B------:R-:W-:Y:S02]  /*3fc0*/  IADD3 R91, P0, R2, 0x40, RZ ;  /* 0x00000040025b7810 */ /* 0x000fe40007f1e0ff */
[----:B------:R-:W-:Y:S01]  /*3fd0*/  FMUL R13, R12, R9 ;  /* 0x000000090c0d7220 */ /* 0x000fe20000400000 */
[----:B------:R-:W-:-:S03]  /*3fe0*/  @P3 IMAD.MOV.U32 R12, RZ, RZ, R22 ;  /* 0x000000ffff0c3224 */ /* 0x000fc600078e0016 */
[----:B------:R-:W-:-:S05]  /*3ff0*/  FFMA R13, R150, R8, R13 ;  /* 0x00000008960d7223 */ /* 0x000fca000000000d */
[----:B------:R-:W-:-:S04]  /*4000*/  F2FP.F16.F32.PACK_AB R13, RZ, R13 ;  /* 0x0000000dff0d723e */ /* 0x000fc800000000ff */
[----:B------:R-:W-:Y:S01]  /*4010*/  PRMT R20, R13, 0x7610, R20 ;  /* 0x000076100d147816 */ /* 0x000fe20000000014 */
[----:B------:R-:W-:-:S05]  /*4020*/  @P3 IMAD.MOV.U32 R13, RZ, RZ, R23 ;  /* 0x000000ffff0d3224 */ /* 0x000fca00078e0017 */
[----:B------:R0:W-:Y:S01]  /*4030*/  @P3 STG.E.U16 desc[UR12][R12.64+0xf0], R20 ;  /* 0x0000f0140c003986 */ /* 0x0001e2000c10150c */
[----:B------:R-:W-:Y:S05]  /*4040*/  @!P1 BRA `(.L_x_146) ;  /* 0x0000000000049947 */ /* 0x000fea0003800000 */
[----:B------:R3:W5:Y:S02]  /*4050*/  LDG.E.LTC128B.U16 R88, desc[UR12][R18.64+0xf2] ;  /* 0x0000f20c12587981 */ /* 0x000764000c1e1520 */
.L_x_146:
[----:B------:R-:W-:Y:S05]  /*4060*/  BSYNC B0 ;  /* 0x0000000000007941 */ /* 0x000fea0003800000 */
.L_x_145:
[----:B-----5:R-:W-:Y:S02]  /*4070*/  HADD2.F32 R2, -RZ, R88.H0_H0 ;  /* 0x20000058ff027230 */ /* 0x020fe40000004100 */
[----:B------:R-:W-:Y:S01]  /*4080*/  IMAD.X R3, RZ, RZ, R3, P0 ;  /* 0x000000ffff037224 */ /* 0x000fe200000e0603 */
[----:B------:R-:W-:Y:S01]  /*4090*/  ISETP.GT.AND P0, PT, R10, 0x40, PT ;  /* 0x000000400a00780c */ /* 0x000fe20003f04270 */
[----:B0-----:R-:W-:-:S04]  /*40a0*/  IMAD.WIDE.U32 R12, R91, UR6, R4 ;  /* 0x000000065b0c7c25 */ /* 0x001fc8000f8e0004 */
[----:B------:R-:W-:Y:S01]  /*40b0*/  FMUL R2, R2, R9 ;  /* 0x0000000902027220 */ /* 0x000fe20000400000 */
[----:B------:R-:W-:Y:S01]  /*40c0*/  ISETP.GT.AND P3, PT, R0, RZ, P0 ;  /* 0x000000ff0000720c */ /* 0x000fe20000764270 */
[----:B-123--:R-:W-:Y:S02]  /*40d0*/  IMAD R18, R3, UR6, RZ ;  /* 0x0000000603127c24 */ /* 0x00efe4000f8e02ff */
[----:B------:R-:W-:Y:S02]  /*40e0*/  FFMA R2, R151, R8, R2 ;  /* 0x0000000897027223 */ /* 0x000fe40000000002 */
[----:B------:R-:W-:-:S03]  /*40f0*/  IMAD R93, R91, UR7, R18 ;  /* 0x000000075b5d7c24 */ /* 0x000fc6000f8e0212 */
[----:B------:R-:W-:Y:S01]  /*4100*/  F2FP.F16.F32.PACK_AB R18, RZ, R2 ;  /* 0x00000002ff12723e */ /* 0x000fe200000000ff */
[----:B------:R-:W-:Y:S01]  /*4110*/  IMAD.IADD R3, R13, 0x1, R93 ;  /* 0x000000010d037824 */ /* 0x000fe200078e025d */
[----:B------:R-:W-:-:S03]  /*4120*/  LEA R2, P2, R12, UR8, 0x1 ;  /* 0x000000080c027c11 */ /* 0x000fc6000f8408ff */
[----:B------:R0:W-:Y:S01]  /*4130*/  @P1 STG.E.U16 desc[UR12][R22.64+0xf2], R18 ;  /* 0x0000f21216001986 */ /* 0x0001e2000c10150c */
        /* <DEDUP_REMOVED lines=15> */
.L_x_148:
[----:B------:R-:W-:Y:S05]  /*4230*/  BSYNC B0 ;  /* 0x0000000000007941 */ /* 0x000fea0003800000 */
.L_x_147:
[----:B-----5:R-:W-:Y:S01]  /*4240*/  HADD2.F32 R16, -RZ, R88.H0_H0 ;  /* 0x20000058ff107230 */ /* 0x020fe20000004100 */
[----:B------:R-:W-:Y:S01]  /*4250*/  ISETP.GT.AND P1, PT, R10, 0x48, PT ;  /* 0x000000480a00780c */ /* 0x000fe20003f24270 */
[----:B------:R-:W-:Y:S01]  /*4260*/  IMAD.WIDE.U32 R14, R91, UR6, R14 ;  /* 0x000000065b0e7c25 */ /* 0x000fe2000f8e000e */
[----:B------:R-:W-:Y:S03]  /*4270*/  BSSY B0, `(.L_x_149) ;  /* 0x000000e000007945 */ /* 0x000fe60003800000 */
[----:B------:R-:W-:Y:S01]  /*4280*/  FMUL R16, R16, R9 ;  /* 0x0000000910107220 */ /* 0x000fe20000400000 */
[----:B------:R-:W-:Y:S01]  /*4290*/  @P2 IMAD.MOV.U32 R10, RZ, RZ, R12 ;  /* 0x000000ffff0a2224 */ /* 0x000fe200078e000c */
[----:B0-----:R-:W-:Y:S02]  /*42a0*/  IADD3 R11, P3, R4, R14, RZ ;  /* 0x0000000e040b7210 */ /* 0x001fe40007f7e0ff */
[----:B------:R-:W-:-:S02]  /*42b0*/  FFMA R16, R25, R8, R16 ;  /* 0x0000000819107223 */ /* 0x000fc40000000010 */
[----:B------:R-:W-:Y:S02]  /*42c0*/  IADD3.X R14, R5, R93, R15, P3, !PT ;  /* 0x0000005d050e7210 */ /* 0x000fe40001ffe40f */
[C---:B------:R-:W-:Y:S02]  /*42d0*/  LEA R4, P4, R11.reuse, UR8, 0x1 ;  /* 0x000000080b047c11 */ /* 0x040fe4000f8808ff */
[----:B------:R-:W-:Y:S02]  /*42e0*/  F2FP.F16.F32.PACK_AB R16, RZ, R16 ;  /* 0x00000010ff10723e */ /* 0x000fe400000000ff */
[----:B------:R-:W-:Y:S01]  /*42f0*/  LEA.HI.X R5, R11, UR9, R14, 0x1, P4 ;  /* 0x000000090b057c11 */ /* 0x000fe2000a0f0c0e */
[----:B------:R-:W-:Y:S01]  /*4300*/  @P2 IMAD.MOV.U32 R11, RZ, RZ, R13 ;  /* 0x000000ffff0b2224 */ /* 0x000fe200078e000d */
[----:B------:R-:W-:-:S04]  /*4310*/  ISETP.GT.AND P3, PT, R0, RZ, P1 ;  /* 0x000000ff0000720c */ /* 0x000fc80000f64270 */
[----:B------:R0:W-:Y:S09]  /*4320*/  @P2 STG.E.U16 desc[UR12][R10.64+0x2], R16 ;  /* 0x000002100a002986 */ /* 0x0001f2000c10150c */
[----:B------:R-:W-:Y:S05]  /*4330*/  @!P3 BRA `(.L_x_150) ;  /* 0x000000000004b947 */ /* 0x000fea0003800000 */
[----:B------:R2:W5:Y:S02]  /*4340*/  LDG.E.LTC128B.U16 R88, desc[UR12][R4.64] ;  /* 0x0000000c04587981 */ /* 0x000564000c1e1520 */
.L_x_150:
[----:B------:R-:W-:Y:S05]  /*4350*/  BSYNC B0 ;  /* 0x0000000000007941 */ /* 0x000fea0003800000 */
.L_x_149:
[----:B0----5:R-:W-:Y:S01]  /*4360*/  HADD2.F32 R10, -RZ, R88.H0_H0 ;  /* 0x20000058ff0a7230 */ /* 0x021fe20000004100 */
[----:B------:R-:W-:Y:S01]  /*4370*/  IADD3 R14, P4, R12, R17, RZ ;  /* 0x000000110c0e7210 */ /* 0x000fe20007f9e0ff */
[----:B------:R-:W-:Y:S01]  /*4380*/  BSSY B0, `(.L_x_151) ;  /* 0x0000009000007945 */ /* 0x000fe20003800000 */
[----:B------:R-:W-:Y:S02]  /*4390*/  ISETP.GT.AND P2, PT, R0, 0x1, P1 ;  /* 0x000000010000780c */ /* 0x000fe40000f44270 */
[----:B------:R-:W-:Y:S01]  /*43a0*/  FMUL R11, R10, R9 ;  /* 0x000000090a0b7220 */ /* 0x000fe20000400000 */
[----:B------:R-:W-:-:S03]  /*43b0*/  IMAD.X R15, R13, 0x1, R21, P4 ;  /* 0x000000010d0f7824 */ /* 0x000fc600020e0615 */
[----:B------:R-:W-:-:S05]  /*43c0*/  FFMA R11, R26, R8, R11 ;  /* 0x000000081a0b7223 */ /* 0x000fca000000000b */
[----:B------:R-:W-:-:S05]  /*43d0*/  F2FP.F16.F32.PACK_AB R11, RZ, R11 ;  /* 0x0000000bff0b723e */ /* 0x000fca00000000ff */
[----:B------:R0:W-:Y:S01]  /*43e0*/  @P3 STG.E.U16 desc[UR12][R14.64], R11 ;  /* 0x0000000b0e003986 */ /* 0x0001e2000c10150c */
[----:B------:R-:W-:Y:S05]  /*43f0*/  @!P2 BRA `(.L_x_152) ;  /* 0x000000000004a947 */ /* 0x000fea0003800000 */
[----:B------:R3:W5:Y:S02]  /*4400*/  LDG.E.LTC128B.U16 R88, desc[UR12][R4.64+0x2] ;  /* 0x0000020c04587981 */ /* 0x000764000c1e1520 */
.L_x_152:
[----:B------:R-:W-:Y:S05]  /*4410*/  BSYNC B0 ;  /* 0x0000000000007941 */ /* 0x000fea0003800000 */
.L_x_151:
[----:B-----5:R-:W-:Y:S01]  /*4420*/  HADD2.F32 R10, -RZ, R88.H0_H0 ;  /* 0x20000058ff0a7230 */ /* 0x020fe20000004100 */
[----:B------:R-:W-:Y:S01]  /*4430*/  ISETP.GT.AND P3, PT, R0, 0x8, P0 ;  /* 0x000000080000780c */ /* 0x000fe20000764270 */
[----:B0-----:R-:W-:Y:S01]  /*4440*/  @P2 IMAD.MOV.U32 R11, RZ, RZ, R15 ;  /* 0x000000ffff0b2224 */ /* 0x001fe200078e000f */
[----:B------:R-:W-:Y:S02]  /*4450*/  BSSY B0, `(.L_x_153) ;  /* 0x0000009000007945 */ /* 0x000fe40003800000 */
[----:B------:R-:W-:-:S04]  /*4460*/  FMUL R10, R10, R9 ;  /* 0x000000090a0a7220 */ /* 0x000fc80000400000 */
[----:B------:R-:W-:-:S05]  /*4470*/  FFMA R10, R27, R8, R10 ;  /* 0x000000081b0a7223 */ /* 0x000fca000000000a */
[----:B------:R-:W-:-:S04]  /*4480*/  F2FP.F16.F32.PACK_AB R10, RZ, R10 ;  /* 0x0000000aff0a723e */ /* 0x000fc800000000ff */
[----:B------:R-:W-:Y:S01]  /*4490*/  PRMT R16, R10, 0x7610, R16 ;  /* 0x000076100a107816 */ /* 0x000fe20000000010 */
[----:B------:R-:W-:-:S05]  /*44a0*/  @P2 IMAD.MOV.U32 R10, RZ, RZ, R14 ;  /* 0x000000ffff0a2224 */ /* 0x000fca00078e000e */
[----:B------:R0:W-:Y:S01]  /*44b0*/  @P2 STG.E.U16 desc[UR12][R10.64+0x2], R16 ;  /* 0x000002100a002986 */ /* 0x0001e2000c10150c */
[----:B------:R-:W-:Y:S05]  /*44c0*/  @!P3 BRA `(.L_x_154) ;  /* 0x000000000004b947 */ /* 0x000fea0003800000 */
[----:B------:R4:W5:Y:S02]  /*44d0*/  LDG.E.LTC128B.U16 R88, desc[UR12][R2.64+0x10] ;  /* 0x0000100c02587981 */ /* 0x000964000c1e1520 */
.L_x_154:
[----:B------:R-:W-:Y:S05]  /*44e0*/  BSYNC B0 ;  /* 0x0000000000007941 */ /* 0x000fea0003800000 */
.L_x_153:
[----:B0----5:R-:W-:Y:S01]  /*44f0*/  HADD2.F32 R10, -RZ, R88.H0_H0 ;  /* 0x20000058ff0a7230 */ /* 0x021fe20000004100 */
[----:B------:R-:W-:Y:S01]  /*4500*/  ISETP.GT.AND P2, PT, R0, 0x9, P0 ;  /* 0x000000090000780c */ /* 0x000fe20000744270 */
[----:B------:R-:W-:Y:S03]  /*4510*/  BSSY B0, `(.L_x_155) ;  /* 0x000000a000007945 */ /* 0x000fe60003800000 */
[----:B------:R-:W-:Y:S01]  /*4520*/  FMUL R11, R10, R9 ;  /* 0x000000090a0b7220 */ /* 0x000fe20000400000 */
[----:B------:R-:W-:-:S03]  /*4530*/  IMAD.MOV.U32 R10, RZ, RZ, R12 ;  /* 0x000000ffff0a7224 */ /* 0x000fc600078e000c */
[----:B------:R-:W-:-:S05]  /*4540*/  FFMA R11, R28, R8, R11 ;  /* 0x000000081c0b7223 */ /* 0x000fca000000000b */
[----:B------:R-:W-:-:S04]  /*4550*/  F2FP.F16.F32.PACK_AB R11, RZ, R11 ;  /* 0x0000000bff0b723e */ /* 0x000fc800000000ff */
[----:B------:R-:W-:Y:S01]  /*4560*/  PRMT R16, R11, 0x7610, R16 ;  /* 0x000076100b107816 */ /* 0x000fe20000000010 */
[----:B------:R-:W-:-:S05]  /*4570*/  IMAD.MOV.U32 R11, RZ, RZ, R13 ;  /* 0x000000ffff0b7224 */ /* 0x000fca00078e000d */
[----:B------:R0:W-:Y:S01]  /*4580*/  @P3 STG.E.U16 desc[UR12][R10.64+0x10], R16 ;  /* 0x000010100a003986 */ /* 0x0001e2000c10150c */
[----:B------:R-:W-:Y:S05]  /*4590*/  @!P2 BRA `(.L_x_156) ;  /* 0x000000000004a947 */ /* 0x000fea0003800000 */
[----:B------:R0:W5:Y:S02]  /*45a0*/  LDG.E.LTC128B.U16 R88, desc[UR12][R2.64+0x12] ;  /* 0x0000120c02587981 */ /* 0x000164000c1e1520 */
.L_x_156:
[----:B------:R-:W-:Y:S05]  /*45b0*/  BSYNC B0 ;  /* 0x0000000000007941 */ /* 0x000fea0003800000 */
.L_x_155:
        /* <DEDUP_REMOVED lines=9> */
.L_x_158:
[----:B------:R-:W-:Y:S05]  /*4650*/  BSYNC B0 ;  /* 0x0000000000007941 */ /* 0x000fea0003800000 */
.L_x_157:
        /* <DEDUP_REMOVED lines=9> */
.L_x_160:
[----:B------:R-:W-:Y:S05]  /*46f0*/  BSYNC B0 ;  /* 0x0000000000007941 */ /* 0x000fea0003800000 */
.L_x_159:
[----:B-----5:R-:W-:Y:S01]  /*4700*/  HADD2.F32 R12, -RZ, R88.H0_H0 ;  /* 0x20000058ff0c7230 */ /* 0x020fe20000004100 */
[----:B------:R-:W-:Y:S01]  /*4710*/  IADD3 R6, P4, P5, R17, R6, R19 ;  /* 0x0000000611067210 */ /* 0x000fe20007d9e013 */
[----:B------:R-:W-:Y:S01]  /*4720*/  BSSY B0, `(.L_x_161) ;  /* 0x0000009000007945 */ /* 0x000fe20003800000 */
[----:B------:R-:W-:Y:S02]  /*4730*/  ISETP.GT.AND P3, PT, R0, 0x10, P0 ;  /* 0x000000100000780c */ /* 0x000fe40000764270 */
[----:B------:R-:W-:Y:S01]  /*4740*/  FMUL R12, R12, R9 ;  /* 0x000000090c0c7220 */ /* 0x000fe20000400000 */
[----:B------:R-:W-:-:S03]  /*4750*/  IADD3.X R7, R21, R7, R89, P4, P5 ;  /* 0x0000000715077210 */ /* 0x000fc600027ea459 */
[----:B------:R-:W-:-:S05]  /*4760*/  FFMA R12, R31, R8, R12 ;  /* 0x000000081f0c7223 */ /* 0x000fca000000000c */
[----:B------:R-:W-:-:S05]  /*4770*/  F2FP.F16.F32.PACK_AB R12, RZ, R12 ;  /* 0x0000000cff0c723e */ /* 0x000fca00000000ff */
[----:B------:R0:W-:Y:S01]  /*4780*/  @P2 STG.E.U16 desc[UR12][R6.64+0x12], R12 ;  /* 0x0000120c06002986 */ /* 0x0001e2000c10150c */
[----:B------:R-:W-:Y:S05]  /*4790*/  @!P3 BRA `(.L_x_162) ;  /* 0x000000000004b947 */ /* 0x000fea0003800000 */
[----:B------:R0:W5:Y:S02]  /*47a0*/  LDG.E.LTC128B.U16 R88, desc[UR12][R2.64+0x20] ;  /* 0x0000200c02587981 */ /* 0x000164000c1e1520 */
.L_x_162:
[----:B------:R-:W-:Y:S05]  /*47b0*/  BSYNC B0 ;  /* 0x0000000000007941 */ /* 0x000fea0003800000 */
.L_x_161:
        /* <DEDUP_REMOVED lines=9> */
.L_x_164:
[----:B------:R-:W-:Y:S05]  /*4850*/  BSYNC B0 ;  /* 0x0000000000007941 */ /* 0x000fea0003800000 */
.L_x_163:
        /* <DEDUP_REMOVED lines=9> */
.L_x_166:
[----:B------:R-:W-:Y:S05]  /*48f0*/  BSYNC B0 ;  /* 0x0000000000007941 */ /* 0x000fea0003800000 */
.L_x_165:
        /* <DEDUP_REMOVED lines=9> */
.L_x_168:
[----:B------:R-:W-:Y:S05]  /*4990*/  BSYNC B0 ;  /* 0x0000000000007941 */ /* 0x000fea0003800000 */
.L_x_167:
        /* <DEDUP_REMOVED lines=9> */
.L_x_170:
[----:B------:R-:W-:Y:S05]  /*4a30*/  BSYNC B0 ;  /* 0x0000000000007941 */ /* 0x000fea0003800000 */
.L_x_169:
        /* <DEDUP_REMOVED lines=9> */
.L_x_172:
[----:B------:R-:W-:Y:S05]  /*4ad0*/  BSYNC B0 ;  /* 0x0000000000007941 */ /* 0x000fea0003800000 */
.L_x_171:
        /* <DEDUP_REMOVED lines=9> */
.L_x_174:
[----:B------:R-:W-:Y:S05]  /*4b70*/  BSYNC B0 ;  /* 0x0000000000007941 */ /* 0x000fea0003800000 */
.L_x_173:
        /* <DEDUP_REMOVED lines=9> */
.L_x_176:
[----:B------:R-:W-:Y:S05]  /*4c10*/  BSYNC B0 ;  /* 0x0000000000007941 */ /* 0x000fea0003800000 */
.L_x_175:
        /* <DEDUP_REMOVED lines=9> */
.L_x_178:
[----:B------:R-:W-:Y:S05]  /*4cb0*/  BSYNC B0 ;  /* 0x0000000000007941 */ /* 0x000fea0003800000 */
.L_x_177:
        /* <DEDUP_REMOVED lines=9> */
.L_x_180:
[----:B------:R-:W-:Y:S05]  /*4d50*/  BSYNC B0 ;  /* 0x0000000000007941 */ /* 0x000fea0003800000 */
.L_x_179:
        /* <DEDUP_REMOVED lines=9> */
.L_x_182:
[----:B------:R-:W-:Y:S05]  /*4df0*/  BSYNC B0 ;  /* 0x0000000000007941 */ /* 0x000fea0003800000 */
.L_x_181:
        /* <DEDUP_REMOVED lines=9> */
.L_x_184:
[----:B------:R-:W-:Y:S05]  /*4e90*/  BSYNC B0 ;  /* 0x0000000000007941 */ /* 0x000fea0003800000 */
.L_x_183:
        /* <DEDUP_REMOVED lines=9> */
.L_x_186:
[----:B------:R-:W-:Y:S05]  /*4f30*/  BSYNC B0 ;  /* 0x0000000000007941 */ /* 0x000fea0003800000 */
.L_x_185:
        /* <DEDUP_REMOVED lines=9> */
.L_x_188:
[----:B------:R-:W-:Y:S05]  /*4fd0*/  BSYNC B0 ;  /* 0x0000000000007941 */ /* 0x000fea0003800000 */
.L_x_187:
        /* <DEDUP_REMOVED lines=9> */
.L_x_190:
[----:B------:R-:W-:Y:S05]  /*5070*/  BSYNC B0 ;  /* 0x0000000000007941 */ /* 0x000fea0003800000 */
.L_x_189:
        /* <DEDUP_REMOVED lines=9> */
.L_x_192:
[----:B------:R-:W-:Y:S05]  /*5110*/  BSYNC B0 ;  /* 0x0000000000007941 */ /* 0x000fea0003800000 */
.L_x_191:
        /* <DEDUP_REMOVED lines=9> */
.L_x_194:
[----:B------:R-:W-:Y:S05]  /*51b0*/  BSYNC B0 ;  /* 0x0000000000007941 */ /* 0x000fea0003800000 */
.L_x_193:
        /* <DEDUP_REMOVED lines=9> */
.L_x_196:
[----:B------:R-:W-:Y:S05]  /*5250*/  BSYNC B0 ;  /* 0x0000000000007941 */ /* 0x000fea0003800000 */
.L_x_195:
        /* <DEDUP_REMOVED lines=9> */
.L_x_198:
[----:B------:R-:W-:Y:S05]  /*52f0*/  BSYNC B0 ;  /* 0x0000000000007941 */ /* 0x000fea0003800000 */
.L_x_197:
        /* <DEDUP_REMOVED lines=9> */
.L_x_200:
[----:B------:R-:W-:Y:S05]  /*5390*/  BSYNC B0 ;  /* 0x0000000000007941 */ /* 0x000fea0003800000 */
.L_x_199:
        /* <DEDUP_REMOVED lines=9> */
.L_x_202:
[----:B------:R-:W-:Y:S05]  /*5430*/  BSYNC B0 ;  /* 0x0000000000007941 */ /* 0x000fea0003800000 */
.L_x_201:
        /* <DEDUP_REMOVED lines=9> */
.L_x_204:
[----:B------:R-:W-:Y:S05]  /*54d0*/  BSYNC B0 ;  /* 0x0000000000007941 */ /* 0x000fea0003800000 */
.L_x_203:
        /* <DEDUP_REMOVED lines=9> */
.L_x_206:
[----:B------:R-:W-:Y:S05]  /*5570*/  BSYNC B0 ;  /* 0x0000000000007941 */ /* 0x000fea0003800000 */
.L_x_205:
        /* <DEDUP_REMOVED lines=9> */
.L_x_208:
[----:B------:R-:W-:Y:S05]  /*5610*/  BSYNC B0 ;  /* 0x0000000000007941 */ /* 0x000fea0003800000 */
.L_x_207:
        /* <DEDUP_REMOVED lines=9> */
.L_x_210:
[----:B------:R-:W-:Y:S05]  /*56b0*/  BSYNC B0 ;  /* 0x0000000000007941 */ /* 0x000fea0003800000 */
.L_x_209:
        /* <DEDUP_REMOVED lines=9> */
.L_x_212:
[----:B------:R-:W-:Y:S05]  /*5750*/  BSYNC B0 ;  /* 0x0000000000007941 */ /* 0x000fea0003800000 */
.L_x_211:
        /* <DEDUP_REMOVED lines=9> */
.L_x_214:
[----:B------:R-:W-:Y:S05]  /*57f0*/  BSYNC B0 ;  /* 0x0000000000007941 */ /* 0x000fea0003800000 */
.L_x_213:
        /* <DEDUP_REMOVED lines=9> */
.L_x_216:
[----:B------:R-:W-:Y:S05]  /*5890*/  BSYNC B0 ;  /* 0x0000000000007941 */ /* 0x000fea0003800000 */
.L_x_215:
        /* <DEDUP_REMOVED lines=9> */
.L_x_218:
[----:B------:R-:W-:Y:S05]  /*5930*/  BSYNC B0 ;  /* 0x0000000000007941 */ /* 0x000fea0003800000 */
.L_x_217:
        /* <DEDUP_REMOVED lines=9> */
.L_x_220:
[----:B------:R-:W-:Y:S05]  /*59d0*/  BSYNC B0 ;  /* 0x0000000000007941 */ /* 0x000fea0003800000 */
.L_x_219:
        /* <DEDUP_REMOVED lines=9> */
.L_x_222:
[----:B------:R-:W-:Y:S05]  /*5a70*/  BSYNC B0 ;  /* 0x0000000000007941 */ /* 0x000fea0003800000 */
.L_x_221:
        /* <DEDUP_REMOVED lines=9> */
.L_x_224:
[----:B------:R-:W-:Y:S05]  /*5b10*/  BSYNC B0 ;  /* 0x0000000000007941 */ /* 0x000fea0003800000 */
.L_x_223:
        /* <DEDUP_REMOVED lines=9> */
.L_x_226:
[----:B------:R-:W-:Y:S05]  /*5bb0*/  BSYNC B0 ;  /* 0x0000000000007941 */ /* 0x000fea0003800000 */
.L_x_225:
        /* <DEDUP_REMOVED lines=9> */
.L_x_228:
[----:B------:R-:W-:Y:S05]  /*5c50*/  BSYNC B0 ;  /* 0x0000000000007941 */ /* 0x000fea0003800000 */
.L_x_227:
        /* <DEDUP_REMOVED lines=9> */
.L_x_230:
[----:B------:R-:W-:Y:S05]  /*5cf0*/  BSYNC B0 ;  /* 0x0000000000007941 */ /* 0x000fea0003800000 */
.L_x_229:
        /* <DEDUP_REMOVED lines=9> */
.L_x_232:
[----:B------:R-:W-:Y:S05]  /*5d90*/  BSYNC B0 ;  /* 0x0000000000007941 */ /* 0x000fea0003800000 */
.L_x_231:
        /* <DEDUP_REMOVED lines=9> */
.L_x_234:
[----:B------:R-:W-:Y:S05]  /*5e30*/  BSYNC B0 ;  /* 0x0000000000007941 */ /* 0x000fea0003800000 */
.L_x_233:
        /* <DEDUP_REMOVED lines=9> */
.L_x_236:
[----:B------:R-:W-:Y:S05]  /*5ed0*/  BSYNC B0 ;  /* 0x0000000000007941 */ /* 0x000fea0003800000 */
.L_x_235:
        /* <DEDUP_REMOVED lines=9> */
.L_x_238:
[----:B------:R-:W-:Y:S05]  /*5f70*/  BSYNC B0 ;  /* 0x0000000000007941 */ /* 0x000fea0003800000 */
.L_x_237:
        /* <DEDUP_REMOVED lines=9> */
.L_x_240:
[----:B------:R-:W-:Y:S05]  /*6010*/  BSYNC B0 ;  /* 0x0000000000007941 */ /* 0x000fea0003800000 */
.L_x_239:
        /* <DEDUP_REMOVED lines=9> */
.L_x_242:
[----:B------:R-:W-:Y:S05]  /*60b0*/  BSYNC B0 ;  /* 0x0000000000007941 */ /* 0x000fea0003800000 */
.L_x_241:
        /* <DEDUP_REMOVED lines=9> */
.L_x_244:
[----:B------:R-:W-:Y:S05]  /*6150*/  BSYNC B0 ;  /* 0x0000000000007941 */ /* 0x000fea0003800000 */
.L_x_243:
        /* <DEDUP_REMOVED lines=9> */
.L_x_246:
[----:B------:R-:W-:Y:S05]  /*61f0*/  BSYNC B0 ;  /* 0x0000000000007941 */ /* 0x000fea0003800000 */
.L_x_245:
        /* <DEDUP_REMOVED lines=9> */
.L_x_248:
[----:B------:R-:W-:Y:S05]  /*6290*/  BSYNC B0 ;  /* 0x0000000000007941 */ /* 0x000fea0003800000 */
.L_x_247:
        /* <DEDUP_REMOVED lines=9> */
.L_x_250:
[----:B------:R-:W-:Y:S05]  /*6330*/  BSYNC B0 ;  /* 0x0000000000007941 */ /* 0x000fea0003800000 */
.L_x_249:
        /* <DEDUP_REMOVED lines=9> */
.L_x_252:
[----:B------:R-:W-:Y:S05]  /*63d0*/  BSYNC B0 ;  /* 0x0000000000007941 */ /* 0x000fea0003800000 */
.L_x_251:
        /* <DEDUP_REMOVED lines=9> */
.L_x_254:
[----:B------:R-:W-:Y:S05]  /*6470*/  BSYNC B0 ;  /* 0x0000000000007941 */ /* 0x000fea0003800000 */
.L_x_253:
        /* <DEDUP_REMOVED lines=9> */
.L_x_256:
[----:B------:R-:W-:Y:S05]  /*6510*/  BSYNC B0 ;  /* 0x0000000000007941 */ /* 0x000fea0003800000 */
.L_x_255:
        /* <DEDUP_REMOVED lines=9> */
.L_x_258:
[----:B------:R-:W-:Y:S05]  /*65b0*/  BSYNC B0 ;  /* 0x0000000000007941 */ /* 0x000fea0003800000 */
.L_x_257:
        /* <DEDUP_REMOVED lines=9> */
.L_x_260:
[----:B------:R-:W-:Y:S05]  /*6650*/  BSYNC B0 ;  /* 0x0000000000007941 */ /* 0x000fea0003800000 */
.L_x_259:
        /* <DEDUP_REMOVED lines=9> */
.L_x_262:
[----:B------:R-:W-:Y:S05]  /*66f0*/  BSYNC B0 ;  /* 0x0000000000007941 */ /* 0x000fea0003800000 */
.L_x_261:
        /* <DEDUP_REMOVED lines=9> */
.L_x_264:
[----:B------:R-:W-:Y:S05]  /*6790*/  BSYNC B0 ;  /* 0x0000000000007941 */ /* 0x000fea0003800000 */
.L_x_263:
        /* <DEDUP_REMOVED lines=9> */
.L_x_266:
[----:B------:R-:W-:Y:S05]  /*6830*/  BSYNC B0 ;  /* 0x0000000000007941 */ /* 0x000fea0003800000 */
.L_x_265:
        /* <DEDUP_REMOVED lines=9> */
.L_x_268:
[----:B------:R-:W-:Y:S05]  /*68d0*/  BSYNC B0 ;  /* 0x0000000000007941 */ /* 0x000fea0003800000 */
.L_x_267:
[----:B01--45:R-:W-:Y:S01]  /*68e0*/  HADD2.F32 R2, -RZ, R88.H0_H0 ;  /* 0x20000058ff027230 */ /* 0x033fe20000004100 */
        /* <DEDUP_REMOVED lines=8> */
.L_x_270:
[----:B------:R-:W-:Y:S05]  /*6970*/  BSYNC B0 ;  /* 0x0000000000007941 */ /* 0x000fea0003800000 */
.L_x_269:
[----:B0----5:R-:W-:Y:S01]  /*6980*/  HADD2.F32 R2, -RZ, R88.H0_H0 ;  /* 0x20000058ff027230 */ /* 0x021fe20000004100 */
[----:B------:R-:W-:Y:S01]  /*6990*/  ISETP.GT.AND P1, PT, R0, 0x79, P1 ;  /* 0x000000790000780c */ /* 0x000fe20000f24270 */
[----:B------:R-:W-:Y:S03]  /*69a0*/  BSSY B0, `(.L_x_271) ;  /* 0x000000a000007945 */ /* 0x000fe60003800000 */
        /* <DEDUP_REMOVED lines=9> */
.L_x_272:
[----:B------:R-:W-:Y:S05]  /*6a40*/  BSYNC B0 ;  /* 0x0000000000007941 */ /* 0x000fea0003800000 */
.L_x_271:
[----:B-----5:R-:W-:-:S05]  /*6a50*/  HADD2.F32 R88, -RZ, R88.H0_H0 ;  /* 0x20000058ff587230 */ /* 0x020fca0000004100 */
[----:B------:R-:W-:-:S04]  /*6a60*/  FMUL R88, R88, R9 ;  /* 0x0000000958587220 */ /* 0x000fc80000400000 */
[----:B------:R-:W-:Y:S01]  /*6a70*/  FFMA R88, R87, R8, R88 ;  /* 0x0000000857587223 */ /* 0x000fe20000000058 */
[----:B------:R-:W-:Y:S06]  /*6a80*/  @!P1 EXIT ;  /* 0x000000000000994d */ /* 0x000fec0003800000 */
[----:B------:R-:W-:-:S05]  /*6a90*/  F2FP.F16.F32.PACK_AB R88, RZ, R88 ;  /* 0x00000058ff58723e */ /* 0x000fca00000000ff */
[----:B------:R-:W-:Y:S01]  /*6aa0*/  STG.E.U16 desc[UR12][R6.64+0xf2], R88 ;  /* 0x0000f25806007986 */ /* 0x000fe2000c10150c */
[----:B------:R-:W-:Y:S05]  /*6ab0*/  EXIT ;  /* 0x000000000000794d */ /* 0x000fea0003800000 */
.L_x_22:
[----:B------:R-:W-:Y:S01]  /*6ac0*/  ULDC.64 UR4, c[0x0][0x650] ;  /* 0x0001940000047ab9 */ /* 0x000fe20000000a00 */
[-C--:B-1----:R-:W-:Y:S01]  /*6ad0*/  FMUL R88, R88, R8.reuse ;  /* 0x0000000858587220 */ /* 0x082fe20000400000 */
[----:B------:R-:W-:Y:S01]  /*6ae0*/  LEA R2, P1, R14, UR4, 0x1 ;  /* 0x000000040e027c11 */ /* 0x000fe2000f8208ff */
[----:B------:R-:W-:Y:S01]  /*6af0*/  IMAD.SHL.U32 R9, R21, 0x2, RZ ;  /* 0x0000000215097824 */ /* 0x000fe200078e00ff */
[----:B------:R-:W-:Y:S01]  /*6b00*/  ISETP.GT.AND P3, PT, R10, 0x8, PT ;  /* 0x000000080a00780c */ /* 0x000fe20003f64270 */
[-C--:B------:R-:W-:Y:S01]  /*6b10*/  FMUL R89, R89, R8.reuse ;  /* 0x0000000859597220 */ /* 0x080fe20000400000 */
[----:B------:R-:W-:Y:S01]  /*6b20*/  LEA.HI.X R3, R14, UR5, R19, 0x1, P1 ;  /* 0x000000050e037c11 */ /* 0x000fe200088f0c13 */
[----:B------:R-:W-:Y:S01]  /*6b30*/  FMUL R90, R90, R8 ;  /* 0x000000085a5a7220 */ /* 0x000fe20000400000 */
[----:B------:R-:W-:Y:S01]  /*6b40*/  F2FP.F16.F32.PACK_AB R88, RZ, R88 ;  /* 0x00000058ff58723e */ /* 0x000fe200000000ff */
[-C--:B------:R-:W-:Y:S01]  /*6b50*/  FMUL R91, R91, R8.reuse ;  /* 0x000000085b5b7220 */ /* 0x080fe20000400000 */
[----:B------:R-:W-:Y:S01]  /*6b60*/  ISETP.GT.AND P4, PT, R0, 0x1, P2 ;  /* 0x000000010000780c */ /* 0x000fe20001784270 */
[-C--:B------:R-:W-:Y:S01]  /*6b70*/  FMUL R92, R92, R8.reuse ;  /* 0x000000085c5c7220 */ /* 0x080fe20000400000 */
[----:B------:R-:W-:Y:S01]  /*6b80*/  ISETP.GT.AND P1, PT, R0, RZ, P3 ;  /* 0x000000ff0000720c */ /* 0x000fe20001f24270 */
[----:B------:R-:W-:Y:S01]  /*6b90*/  @P0 STG.E.U16 desc[UR12][R2.64], R88 ;  /* 0x0000005802000986 */ /* 0x000fe2000c10150c */
[----:B------:R-:W-:Y:S01]  /*6ba0*/  SHF.L.U64.HI R7, R21, 0x1, R20 ;  /* 0x0000000115077819 */ /* 0x000fe20000010214 */
[----:B------:R-:W-:Y:S01]  /*6bb0*/  FMUL R93, R93, R8 ;  /* 0x000000085d5d7220 */ /* 0x000fe20000400000 */
[----:B------:R-:W-:Y:S01]  /*6bc0*/  IADD3 R4, P0, R9, R2, RZ ;  /* 0x0000000209047210 */ /* 0x000fe20007f1e0ff */
[-C--:B------:R-:W-:Y:S01]  /*6bd0*/  FMUL R94, R94, R8.reuse ;  /* 0x000000085e5e7220 */ /* 0x080fe20000400000 */
[----:B------:R-:W-:Y:S01]  /*6be0*/  F2FP.F16.F32.PACK_AB R89, RZ, R89 ;  /* 0x00000059ff59723e */ /* 0x000fe200000000ff */
[----:B------:R-:W-:Y:S01]  /*6bf0*/  FMUL R95, R95, R8 ;  /* 0x000000085f5f7220 */ /* 0x000fe20000400000 */
[----:B------:R-:W-:Y:S01]  /*6c00*/  F2FP.F16.F32.PACK_AB R90, RZ, R90 ;  /* 0x0000005aff5a723e */ /* 0x000fe200000000ff */
[----:B------:R-:W-:Y:S01]  /*6c10*/  IMAD.X R5, R7, 0x1, R3, P0 ;  /* 0x0000000107057824 */ /* 0x000fe200000e0603 */
[C---:B------:R-:W-:Y:S01]  /*6c20*/  ISETP.GT.AND P5, PT, R0.reuse, 0x8, P2 ;  /* 0x000000080000780c */ /* 0x040fe200017a4270 */
[----:B------:R-:W-:Y:S01]  /*6c30*/  @P4 STG.E.U16 desc[UR12][R2.64+0x2], R89 ;  /* 0x0000025902004986 */ /* 0x000fe2000c10150c */
[----:B------:R-:W-:Y:S01]  /*6c40*/  ISETP.GT.AND P4, PT, R0, 0x1, P3 ;  /* 0x000000010000780c */ /* 0x000fe20001f84270 */
[-C--:B------:R-:W-:Y:S01]  /*6c50*/  FMUL R96, R96, R8.reuse ;  /* 0x0000000860607220 */ /* 0x080fe20000400000 */
[----:B------:R-:W-:Y:S01]  /*6c60*/  F2FP.F16.F32.PACK_AB R91, RZ, R91 ;  /* 0x0000005bff5b723e */ /* 0x000fe200000000ff */
[----:B------:R-:W-:Y:S01]  /*6c70*/  @P1 STG.E.U16 desc[UR12][R4.64], R90 ;  /* 0x0000005a04001986 */ /* 0x000fe2000c10150c */
[----:B------:R-:W-:Y:S01]  /*6c80*/  ISETP.GT.AND P1, PT, R0, 0x9, P2 ;  /* 0x000000090000780c */ /* 0x000fe20001724270 */
[----:B------:R-:W-:Y:S01]  /*6c90*/  FMUL R97, R97, R8 ;  /* 0x0000000861617220 */ /* 0x000fe20000400000 */
[----:B------:R-:W-:Y:S01]  /*6ca0*/  F2FP.F16.F32.PACK_AB R92, RZ, R92 ;  /* 0x0000005cff5c723e */ /* 0x000fe200000000ff */
[-C--:B------:R-:W-:Y:S01]  /*6cb0*/  FMUL R98, R98, R8.reuse ;  /* 0x0000000862627220 */ /* 0x080fe20000400000 */
[----:B------:R-:W-:Y:S01]  /*6cc0*/  F2FP.F16.F32.PACK_AB R93, RZ, R93 ;  /* 0x0000005dff5d723e */ /* 0x000fe200000000ff */
[-C--:B------:R-:W-:Y:S01]  /*6cd0*/  FMUL R99, R99, R8.reuse ;  /* 0x0000000863637220 */ /* 0x080fe20000400000 */
[----:B------:R-:W-:Y:S01]  /*6ce0*/  ISETP.GT.AND P0, PT, R0, 0x8, P3 ;  /* 0x000000080000780c */ /* 0x000fe20001f04270 */
[----:B------:R-:W-:Y:S01]  /*6cf0*/  FMUL R100, R100, R8 ;  /* 0x0000000864647220 */ /* 0x000fe20000400000 */
[----:B------:R-:W-:Y:S01]  /*6d00*/  F2FP.F16.F32.PACK_AB R94, RZ, R94 ;  /* 0x0000005eff5e723e */ /* 0x000fe200000000ff */
[----:B------:R-:W-:Y:S01]  /*6d10*/  @P4 STG.E.U16 desc[UR12][R4.64+0x2], R91 ;  /* 0x0000025b04004986 */ /* 0x000fe2000c10150c */
[----:B------:R-:W-:Y:S01]  /*6d20*/  F2FP.F16.F32.PACK_AB R95, RZ, R95 ;  /* 0x0000005fff5f723e */ /* 0x000fe200000000ff */
[-C--:B------:R-:W-:Y:S01]  /*6d30*/  FMUL R101, R101, R8.reuse ;  /* 0x0000000865657220 */ /* 0x080fe20000400000 */
[C---:B------:R-:W-:Y:S01]  /*6d40*/  ISETP.GT.AND P4, PT, R0.reuse, 0x10, P2 ;  /* 0x000000100000780c */ /* 0x040fe20001784270 */
[----:B------:R-:W-:Y:S01]  /*6d50*/  @P5 STG.E.U16 desc[UR12][R2.64+0x10], R92 ;  /* 0x0000105c02005986 */ /* 0x000fe2000c10150c */
[----:B------:R-:W-:Y:S01]  /*6d60*/  ISETP.GT.AND P5, PT, R0, 0x10, P3 ;  /* 0x000000100000780c */ /* 0x000fe20001fa4270 */
[----:B------:R-:W-:Y:S01]  /*6d70*/  FMUL R102, R102, R8 ;  /* 0x0000000866667220 */ /* 0x000fe20000400000 */
[----:B------:R-:W-:Y:S01]  /*6d80*/  F2FP.F16.F32.PACK_AB R96, RZ, R96 ;  /* 0x00000060ff60723e */ /* 0x000fe200000000ff */
[----:B------:R-:W-:Y:S01]  /*6d90*/  @P1 STG.E.U16 desc[UR12][R2.64+0x12], R93 ;  /* 0x0000125d02001986 */ /* 0x000fe2000c10150c */
[C---:B------:R-:W-:Y:S01]  /*6da0*/  ISETP.GT.AND P1, PT, R0.reuse, 0x9, P3 ;  /* 0x000000090000780c */ /* 0x040fe20001f24270 */
        /* <DEDUP_REMOVED lines=8> */
[----:B------:R-:W-:Y:S01]  /*6e30*/  FMUL R106, R106, R8 ;  /* 0x000000086a6a7220 */ /* 0x000fe20000400000 */
[----:B------:R-:W-:Y:S01]  /*6e40*/  F2FP.F16.F32.PACK_AB R100, RZ, R100 ;  /* 0x00000064ff64723e */ /* 0x000fe200000000ff */
[-C--:B------:R-:W-:Y:S01]  /*6e50*/  FMUL R107, R107, R8.reuse ;  /* 0x000000086b6b7220 */ /* 0x080fe20000400000 */
[----:B------:R-:W-:Y:S01]  /*6e60*/  F2FP.F16.F32.PACK_AB R101, RZ, R101 ;  /* 0x00000065ff65723e */ /* 0x000fe200000000ff */
        /* <DEDUP_REMOVED lines=21> */
[----:B------:R-:W-:Y:S01]  /*6fc0*/  ISETP.GT.AND P4, PT, R0, 0x21, P2 ;  /* 0x000000210000780c */ /* 0x000fe20001784270 */
[-C--:B------:R-:W-:Y:S01]  /*6fd0*/  FMUL R113, R113, R8.reuse ;  /* 0x0000000871717220 */ /* 0x080fe20000400000 */
[----:B------:R-:W-:Y:S01]  /*6fe0*/  F2FP.F16.F32.PACK_AB R107, RZ, R107 ;  /* 0x0000006bff6b723e */ /* 0x000fe200000000ff */
        /* <DEDUP_REMOVED lines=102> */
[-C--:B------:R-:W-:Y:S01]  /*7650*/  FMUL R144, R144, R8.reuse ;  /* 0x0000000890907220 */ /* 0x080fe20000400000 */
[----:B------:R-:W-:Y:S01]  /*7660*/  ISETP.GT.AND P6, PT, R0, 0x68, P3 ;  /* 0x000000680000780c */ /* 0x000fe20001fc4270 */
[----:B------:R-:W-:Y:S01]  /*7670*/  FMUL R145, R145, R8 ;  /* 0x0000000891917220 */ /* 0x000fe20000400000 */
[----:B------:R-:W-:Y:S01]  /*7680*/  F2FP.F16.F32.PACK_AB R138, RZ, R138 ;  /* 0x0000008aff8a723e */ /* 0x000fe200000000ff */
[-C--:B------:R-:W-:Y:S01]  /*7690*/  FMUL R146, R146, R8.reuse ;  /* 0x0000000892927220 */ /* 0x080fe20000400000 */
[----:B------:R-:W-:Y:S01]  /*76a0*/  F2FP.F16.F32.PACK_AB R139, RZ, R139 ;  /* 0x0000008bff8b723e */ /* 0x000fe200000000ff */
[----:B------:R-:W-:Y:S01]  /*76b0*/  @P1 STG.E.U16 desc[UR12][R4.64+0x80], R122 ;  /* 0x0000807a04001986 */ /* 0x000fe2000c10150c */
[C---:B------:R-:W-:Y:S01]  /*76c0*/  ISETP.GT.AND P1, PT, R0.reuse, 0x48, P3 ;  /* 0x000000480000780c */ /* 0x040fe20001f24270 */
[----:B------:R-:W-:Y:S01]  /*76d0*/  FMUL R147, R147, R8 ;  /* 0x0000000893937220 */ /* 0x000fe20000400000 */
[----:B------:R-:W-:Y:S01]  /*76e0*/  F2FP.F16.F32.PACK_AB R140, RZ, R140 ;  /* 0x0000008cff8c723e */ /* 0x000fe200000000ff */
[----:B------:R-:W-:Y:S01]  /*76f0*/  @P4 STG.E.U16 desc[UR12][R4.64+0x82], R123 ;  /* 0x0000827b04004986 */ /* 0x000fe2000c10150c */
[----:B------:R-:W-:Y:S01]  /*7700*/  ISETP.GT.AND P4, PT, R0, 0x49, P3 ;  /* 0x000000490000780c */ /* 0x000fe20001f84270 */
[----:B------:R-:W-:Y:S01]  /*7710*/  FMUL R148, R148, R8 ;  /* 0x0000000894947220 */ /* 0x000fe20000400000 */
[----:B------:R-:W-:Y:S01]  /*7720*/  F2FP.F16.F32.PACK_AB R141, RZ, R141 ;  /* 0x0000008dff8d723e */ /* 0x000fe200000000ff */
[----:B------:R-:W-:Y:S01]  /*7730*/  @P0 STG.E.U16 desc[UR12][R2.64+0x90], R124 ;  /* 0x0000907c02000986 */ /* 0x000fe2000c10150c */
[----:B------:R-:W-:Y:S01]  /*7740*/  ISETP.GT.AND P0, PT, R0, 0x50, P3 ;  /* 0x000000500000780c */ /* 0x000fe20001f04270 */
[----:B------:R-:W-:Y:S01]  /*7750*/  IMAD.SHL.U32 R15, R16, 0x2, RZ ;  /* 0x00000002100f7824 */ /* 0x000fe200078e00ff */
        /* <DEDUP_REMOVED lines=26> */
[----:B------:R-:W-:Y:S01]  /*7900*/  SHF.L.U64.HI R13, R16, 0x1, R11 ;  /* 0x00000001100d7819 */ /* 0x000fe2000001020b */
[-C--:B------:R-:W-:Y:S01]  /*7910*/  FMUL R28, R28, R8.reuse ;  /* 0x000000081c1c7220 */ /* 0x080fe20000400000 */
[----:B------:R-:W-:Y:S01]  /*7920*/  F2FP.F16.F32.PACK_AB R149, RZ, R149 ;  /* 0x00000095ff95723e */ /* 0x000fe200000000ff */
        /* <DEDUP_REMOVED lines=31> */
[----:B------:R-:W-:Y:S01]  /*7b20*/  ISETP.GT.AND P5, PT, R0, 0x69, P2 ;  /* 0x000000690000780c */ /* 0x000fe200017a4270 */
[-C--:B------:R-:W-:Y:S01]  /*7b30*/  FMUL R38, R38, R8.reuse ;  /* 0x0000000826267220 */ /* 0x080fe20000400000 */
[----:B------:R-:W-:Y:S01]  /*7b40*/  F2FP.F16.F32.PACK_AB R31, RZ, R31 ;  /* 0x0000001fff1f723e */ /* 0x000fe200000000ff */
[----:B------:R-:W-:Y:S01]  /*7b50*/  @P1 STG.E.U16 desc[UR12][R4.64+0xc0], R138 ;  /* 0x0000c08a04001986 */ /* 0x000fe2000c10150c */
[C---:B------:R-:W-:Y:S01]  /*7b60*/  ISETP.GT.AND P1, PT, R10.reuse, 0x40, PT ;  /* 0x000000400a00780c */ /* 0x040fe20003f24270 */
[----:B------:R-:W-:Y:S01]  /*7b70*/  FMUL R39, R39, R8 ;  /* 0x0000000827277220 */ /* 0x000fe20000400000 */
[----:B------:R-:W-:Y:S01]  /*7b80*/  F2FP.F16.F32.PACK_AB R32, RZ, R32 ;  /* 0x00000020ff20723e */ /* 0x000fe200000000ff */
[----:B------:R-:W-:Y:S01]  /*7b90*/  @P0 STG.E.U16 desc[UR12][R4.64+0xc2], R139 ;  /* 0x0000c28b04000986 */ /* 0x000fe2000c10150c */
[----:B------:R-:W-:Y:S01]  /*7ba0*/  ISETP.GT.AND P0, PT, R10, 0x48, PT ;  /* 0x000000480a00780c */ /* 0x000fe20003f04270 */
        /* <DEDUP_REMOVED lines=17> */
[C---:B------:R-:W-:Y:S01]  /*7cc0*/  ISETP.GT.AND P4, PT, R0.reuse, 0x78, P2 ;  /* 0x000000780000780c */ /* 0x040fe20001784270 */
[-C--:B------:R-:W-:Y:S01]  /*7cd0*/  FMUL R45, R45, R8.reuse ;  /* 0x000000082d2d7220 */ /* 0x080fe20000400000 */
[C---:B------:R-:W-:Y:S01]  /*7ce0*/  ISETP.GT.AND P2, PT, R0.reuse, 0x79, P2 ;  /* 0x000000790000780c */ /* 0x040fe20001744270 */
        /* <DEDUP_REMOVED lines=15> */
[----:B------:R-:W-:Y:S01]  /*7de0*/  IADD3 R10, P5, R15, R2, RZ ;  /* 0x000000020f0a7210 */ /* 0x000fe20007fbe0ff */
[----:B------:R-:W-:Y:S01]  /*7df0*/  FMUL R51, R51, R8 ;  /* 0x0000000833337220 */ /* 0x000fe20000400000 */
[----:B------:R-:W-:Y:S01]  /*7e00*/  F2FP.F16.F32.PACK_AB R43, RZ, R43 ;  /* 0x0000002bff2b723e */ /* 0x000fe200000000ff */
[----:B------:R-:W-:Y:S01]  /*7e10*/  @P6 STG.E.U16 desc[UR12][R4.64+0xe2], R147 ;  /* 0x0000e29304006986 */ /* 0x000fe2000c10150c */
[----:B------:R-:W-:Y:S01]  /*7e20*/  F2FP.F16.F32.PACK_AB R44, RZ, R44 ;  /* 0x0000002cff2c723e */ /* 0x000fe200000000ff */
[----:B------:R-:W-:Y:S01]  /*7e30*/  IMAD.X R11, R13, 0x1, R3, P5 ;  /* 0x000000010d0b7824 */ /* 0x000fe200028e0603 */
[----:B------:R-:W-:Y:S01]  /*7e40*/  IADD3 R12, P5, P6, R9, R2, R15 ;  /* 0x00000002090c7210 */ /* 0x000fe20007ebe00f */
[----:B------:R-:W-:Y:S01]  /*7e50*/  @P4 STG.E.U16 desc[UR12][R2.64+0xf0], R148 ;  /* 0x0000f09402004986 */ /* 0x000fe2000c10150c */
[----:B------:R-:W-:Y:S01]  /*7e60*/  ISETP.GT.AND P4, PT, R0, 0x78, P3 ;  /* 0x000000780000780c */ /* 0x000fe20001f84270 */
[-C--:B------:R-:W-:Y:S01]  /*7e70*/  FMUL R52, R52, R8.reuse ;  /* 0x0000000834347220 */ /* 0x080fe20000400000 */
[C---:B------:R-:W-:Y:S01]  /*7e80*/  ISETP.GT.AND P3, PT, R0.reuse, 0x79, P3 ;  /* 0x000000790000780c */ /* 0x040fe20001f64270 */
[----:B------:R0:W-:Y:S01]  /*7e90*/  @P2 STG.E.U16 desc[UR12][R2.64+0xf2], R149 ;  /* 0x0000f29502002986 */ /* 0x0001e2000c10150c */
[----:B------:R-:W-:Y:S01]  /*7ea0*/  IADD3.X R13, R7, R3, R13, P5, P6 ;  /* 0x00000003070d7210 */ /* 0x000fe20002fec40d */
[-C--:B------:R-:W-:Y:S01]  /*7eb0*/  FMUL R53, R53, R8.reuse ;  /* 0x0000000835357220 */ /* 0x080fe20000400000 */
[----:B------:R-:W-:Y:S01]  /*7ec0*/  ISETP.GT.AND P5, PT, R0, 0x1, P1 ;  /* 0x000000010000780c */ /* 0x000fe20000fa4270 */
[-C--:B------:R-:W-:Y:S01]  /*7ed0*/  FMUL R54, R54, R8.reuse ;  /* 0x0000000836367220 */ /* 0x080fe20000400000 */
[----:B------:R-:W-:Y:S01]  /*7ee0*/  ISETP.GT.AND P2, PT, R0, RZ, P0 ;  /* 0x000000ff0000720c */ /* 0x000fe20000744270 */
[-C--:B------:R-:W-:Y:S01]  /*7ef0*/  FMUL R55, R55, R8.reuse ;  /* 0x0000000837377220 */ /* 0x080fe20000400000 */
[----:B------:R-:W-:Y:S01]  /*7f00*/  F2FP.F16.F32.PACK_AB R45, RZ, R45 ;  /* 0x0000002dff2d723e */ /* 0x000fe200000000ff */
[----:B------:R-:W-:Y:S01]  /*7f10*/  FMUL R56, R56, R8 ;  /* 0x0000000838387220 */ /* 0x000fe20000400000 */
[----:B------:R-:W-:Y:S01]  /*7f20*/  F2FP.F16.F32.PACK_AB R46, RZ, R46 ;  /* 0x0000002eff2e723e */ /* 0x000fe200000000ff */
[----:B------:R-:W-:Y:S01]  /*7f30*/  FMUL R57, R57, R8 ;  /* 0x0000000839397220 */ /* 0x000fe20000400000 */
[----:B------:R-:W-:Y:S01]  /*7f40*/  F2FP.F16.F32.PACK_AB R47, RZ, R47 ;  /* 0x0000002fff2f723e */ /* 0x000fe200000000ff */
[----:B0-----:R-:W-:Y:S01]  /*7f50*/  @P4 IMAD.MOV.U32 R2, RZ, RZ, R4 ;  /* 0x000000ffff024224 */ /* 0x001fe200078e0004 */
[----:B------:R-:W-:Y:S01]  /*7f60*/  F2FP.F16.F32.PACK_AB R48, RZ, R48 ;  /* 0x00000030ff30723e */ /* 0x000fe200000000ff */
[----:B------:R-:W-:Y:S01]  /*7f70*/  @P4 IMAD.MOV.U32 R3, RZ, RZ, R5 ;  /* 0x000000ffff034224 */ /* 0x000fe200078e0005 */
[----:B------:R-:W-:Y:S01]  /*7f80*/  F2FP.F16.F32.PACK_AB R49, RZ, R49 ;  /* 0x00000031ff31723e */ /* 0x000fe200000000ff */
[----:B------:R-:W-:Y:S01]  /*7f90*/  FMUL R58, R58, R8 ;  /* 0x000000083a3a7220 */ /* 0x000fe20000400000 */
[----:B------:R-:W-:Y:S01]  /*7fa0*/  F2FP.F16.F32.PACK_AB R50, RZ, R50 ;  /* 0x00000032ff32723e */ /* 0x000fe200000000ff */
[-C--:B------:R-:W-:Y:S01]  /*7fb0*/  FMUL R59, R59, R8.reuse ;  /* 0x000000083b3b7220 */ /* 0x080fe20000400000 */
[----:B------:R0:W-:Y:S01]  /*7fc0*/  @P4 STG.E.U16 desc[UR12][R2.64+0xf0], R150 ;  /* 0x0000f09602004986 */ /* 0x0001e2000c10150c */
[----:B------:R-:W-:Y:S01]  /*7fd0*/  ISETP.GT.AND P4, PT, R0, RZ, P1 ;  /* 0x000000ff0000720c */ /* 0x000fe20000f84270 */
[-C--:B------:R-:W-:Y:S01]  /*7fe0*/  FMUL R60, R60, R8.reuse ;  /* 0x000000083c3c7220 */ /* 0x080fe20000400000 */
[----:B------:R-:W-:Y:S01]  /*7ff0*/  F2FP.F16.F32.PACK_AB R51, RZ, R51 ;  /* 0x00000033ff33723e */ /* 0x000fe200000000ff */
[----:B------:R-:W-:Y:S01]  /*8000*/  @P3 STG.E.U16 desc[UR12][R4.64+0xf2], R151 ;  /* 0x0000f29704003986 */ /* 0x000fe2000c10150c */
[----:B------:R-:W-:Y:S01]  /*8010*/  IADD3 R6, P3, R10, R9, RZ ;  /* 0x000000090a067210 */ /* 0x000fe20007f7e0ff */
[----:B------:R-:W-:Y:S01]  /*8020*/  FMUL R61, R61, R8 ;  /* 0x000000083d3d7220 */ /* 0x000fe20000400000 */
[----:B------:R-:W-:Y:S01]  /*8030*/  F2FP.F16.F32.PACK_AB R52, RZ, R52 ;  /* 0x00000034ff34723e */ /* 0x000fe200000000ff */
[----:B------:R-:W-:Y:S01]  /*8040*/  @P5 STG.E.U16 desc[UR12][R10.64+0x2], R25 ;  /* 0x000002190a005986 */ /* 0x000fe2000c10150c */
[C---:B------:R-:W-:Y:S01]  /*8050*/  ISETP.GT.AND P5, PT, R0.reuse, 0x9, P1 ;  /* 0x000000090000780c */ /* 0x040fe20000fa4270 */
[----:B------:R-:W-:Y:S01]  /*8060*/  IMAD.X R7, R11, 0x1, R7, P3 ;  /* 0x000000010b077824 */ /* 0x000fe200018e0607 */
        /* <DEDUP_REMOVED lines=13> */
[----:B0-----:R-:W-:Y:S01]  /*8140*/  @P3 IMAD.MOV.U32 R2, RZ, RZ, R6 ;  /* 0x000000ffff023224 */ /* 0x001fe200078e0006 */
[----:B------:R-:W-:Y:S01]  /*8150*/  F2FP.F16.F32.PACK_AB R57, RZ, R57 ;  /* 0x00000039ff39723e */ /* 0x000fe200000000ff */
[----:B------:R-:W-:Y:S01]  /*8160*/  @P3 IMAD.MOV.U32 R3, RZ, RZ, R7 ;  /* 0x000000ffff033224 */ /* 0x000fe200078e0007 */
[----:B------:R-:W-:Y:S01]  /*8170*/  F2FP.F16.F32.PACK_AB R58, RZ, R58 ;  /* 0x0000003aff3a723e */ /* 0x000fe200000000ff */
[-C--:B------:R-:W-:Y:S01]  /*8180*/  FMUL R66, R66, R8.reuse ;  /* 0x0000000842427220 */ /* 0x080fe20000400000 */
[----:B------:R-:W-:Y:S01]  /*8190*/  F2FP.F16.F32.PACK_AB R59, RZ, R59 ;  /* 0x0000003bff3b723e */ /* 0x000fe200000000ff */
[-C--:B------:R-:W-:Y:S01]  /*81a0*/  FMUL R67, R67, R8.reuse ;  /* 0x0000000843437220 */ /* 0x080fe20000400000 */
[----:B------:R0:W-:Y:S01]  /*81b0*/  @P3 STG.E.U16 desc[UR12][R2.64+0x2], R27 ;  /* 0x0000021b02003986 */ /* 0x0001e2000c10150c */
        /* <DEDUP_REMOVED lines=21> */
[----:B------:R-:W-:Y:S01]  /*8310*/  FMUL R73, R73, R8 ;  /* 0x0000000849497220 */ /* 0x000fe20000400000 */
[----:B------:R-:W-:Y:S01]  /*8320*/  F2FP.F16.F32.PACK_AB R65, RZ, R65 ;  /* 0x00000041ff41723e */ /* 0x000fe200000000ff */
[----:B------:R-:W-:Y:S01]  /*8330*/  @P5 STG.E.U16 desc[UR12][R10.64+0x22], R33 ;  /* 0x000022210a005986 */ /* 0x000fe2000c10150c */
[----:B------:R-:W-:Y:S01]  /*8340*/  ISETP.GT.AND P5, PT, R0, 0x19, P1 ;  /* 0x000000190000780c */ /* 0x000fe20000fa4270 */
[--C-:B0-----:R-:W-:Y:S01]  /*8350*/  @P2 IMAD.MOV.U32 R2, RZ, RZ, R12.reuse ;  /* 0x000000ffff022224 */ /* 0x101fe200078e000c */
[----:B------:R-:W-:Y:S01]  /*8360*/  F2FP.F16.F32.PACK_AB R66, RZ, R66 ;  /* 0x00000042ff42723e */ /* 0x000fe200000000ff */
[--C-:B------:R-:W-:Y:S01]  /*8370*/  @P2 IMAD.MOV.U32 R3, RZ, RZ, R13.reuse ;  /* 0x000000ffff032224 */ /* 0x100fe200078e000d */
[----:B------:R-:W-:Y:S01]  /*8380*/  F2FP.F16.F32.PACK_AB R67, RZ, R67 ;  /* 0x00000043ff43723e */ /* 0x000fe200000000ff */
[----:B------:R-:W-:Y:S01]  /*8390*/  FMUL R74, R74, R8 ;  /* 0x000000084a4a7220 */ /* 0x000fe20000400000 */
[----:B------:R-:W-:Y:S01]  /*83a0*/  F2FP.F16.F32.PACK_AB R68, RZ, R68 ;  /* 0x00000044ff44723e */ /* 0x000fe200000000ff */
[-C--:B------:R-:W-:Y:S01]  /*83b0*/  FMUL R75, R75, R8.reuse ;  /* 0x000000084b4b7220 */ /* 0x080fe20000400000 */
[----:B------:R0:W-:Y:S01]  /*83c0*/  @P2 STG.E.U16 desc[UR12][R2.64+0x20], R34 ;  /* 0x0000202202002986 */ /* 0x0001e2000c10150c */
        /* <DEDUP_REMOVED lines=9> */
[----:B------:R-:W-:Y:S01]  /*8460*/  FMUL R80, R80, R8 ;  /* 0x0000000850507220 */ /* 0x000fe20000400000 */
[----:B------:R-:W-:Y:S01]  /*8470*/  F2FP.F16.F32.PACK_AB R73, RZ, R73 ;  /* 0x00000049ff49723e */ /* 0x000fe200000000ff */
[--C-:B0-----:R-:W-:Y:S01]  /*8480*/  @P3 IMAD.MOV.U32 R2, RZ, RZ, R12.reuse ;  /* 0x000000ffff023224 */ /* 0x101fe200078e000c */
[----:B------:R-:W-:Y:S01]  /*8490*/  F2FP.F16.F32.PACK_AB R74, RZ, R74 ;  /* 0x0000004aff4a723e */ /* 0x000fe200000000ff */
[--C-:B------:R-:W-:Y:S01]  /*84a0*/  @P3 IMAD.MOV.U32 R3, RZ, RZ, R13.reuse ;  /* 0x000000ffff033224 */ /* 0x100fe200078e000d */
[----:B------:R-:W-:Y:S01]  /*84b0*/  ISETP.GT.AND P6, PT, R0, 0x68, P0 ;  /* 0x000000680000780c */ /* 0x000fe200007c4270 */
[-C--:B------:R-:W-:Y:S01]  /*84c0*/  FMUL R81, R81, R8.reuse ;  /* 0x0000000851517220 */ /* 0x080fe20000400000 */
[----:B------:R-:W-:Y:S01]  /*84d0*/  F2FP.F16.F32.PACK_AB R75, RZ, R75 ;  /* 0x0000004bff4b723e */ /* 0x000fe200000000ff */
[-C--:B------:R-:W-:Y:S01]  /*84e0*/  FMUL R82, R82, R8.reuse ;  /* 0x0000000852527220 */ /* 0x080fe20000400000 */
[----:B------:R0:W-:Y:S01]  /*84f0*/  @P3 STG.E.U16 desc[UR12][R2.64+0x22], R35 ;  /* 0x0000222302003986 */ /* 0x0001e2000c10150c */
        /* <DEDUP_REMOVED lines=17> */
[----:B------:R-:W-:Y:S01]  /*8610*/  FMUL R8, R87, R8 ;  /* 0x0000000857087220 */ /* 0x000fe20000400000 */
[----:B------:R0:W-:Y:S01]  /*8620*/  @P2 STG.E.U16 desc[UR12][R2.64+0x30], R38 ;  /* 0x0000302602002986 */ /* 0x0001e2000c10150c */
[----:B------:R-:W-:-:S02]  /*8630*/  ISETP.GT.AND P2, PT, R0, 0x20, P0 ;  /* 0x000000200000780c */ /* 0x000fc40000744270 */
[----:B------:R-:W-:Y:S02]  /*8640*/  F2FP.F16.F32.PACK_AB R82, RZ, R82 ;  /* 0x00000052ff52723e */ /* 0x000fe400000000ff */
[----:B------:R-:W-:Y:S02]  /*8650*/  F2FP.F16.F32.PACK_AB R83, RZ, R83 ;  /* 0x00000053ff53723e */ /* 0x000fe400000000ff */
[----:B------:R-:W-:Y:S02]  /*8660*/  F2FP.F16.F32.PACK_AB R84, RZ, R84 ;  /* 0x00000054ff54723e */ /* 0x000fe400000000ff */
[----:B------:R-:W-:Y:S02]  /*8670*/  F2FP.F16.F32.PACK_AB R85, RZ, R85 ;  /* 0x00000055ff55723e */ /* 0x000fe400000000ff */
[----:B------:R-:W-:Y:S01]  /*8680*/  F2FP.F16.F32.PACK_AB R86, RZ, R86 ;  /* 0x00000056ff56723e */ /* 0x000fe200000000ff */
[----:B0-----:R-:W-:Y:S02]  /*8690*/  @P3 IMAD.MOV.U32 R2, RZ, RZ, R12 ;  /* 0x000000ffff023224 */ /* 0x001fe400078e000c */
[----:B------:R-:W-:-:S05]  /*86a0*/  @P3 IMAD.MOV.U32 R3, RZ, RZ, R13 ;  /* 0x000000ffff033224 */ /* 0x000fca00078e000d */
[----:B------:R0:W-:Y:S01]  /*86b0*/  @P3 STG.E.U16 desc[UR12][R2.64+0x32], R39 ;  /* 0x0000322702003986 */ /* 0x0001e2000c10150c */
[----:B------:R-:W-:-:S03]  /*86c0*/  ISETP.GT.AND P3, PT, R0, 0x21, P0 ;  /* 0x000000210000780c */ /* 0x000fc60000764270 */
[----:B------:R-:W-:Y:S01]  /*86d0*/  @P4 STG.E.U16 desc[UR12][R10.64+0x40], R40 ;  /* 0x000040280a004986 */ /* 0x000fe2000c10150c */
[----:B------:R-:W-:-:S03]  /*86e0*/  ISETP.GT.AND P4, PT, R0, 0x28, P1 ;  /* 0x000000280000780c */ /* 0x000fc60000f84270 */
[----:B------:R-:W-:Y:S01]  /*86f0*/  @P5 STG.E.U16 desc[UR12][R10.64+0x42], R41 ;  /* 0x000042290a005986 */ /* 0x000fe2000c10150c */
[----:B------:R-:W-:Y:S01]  /*8700*/  ISETP.GT.AND P5, PT, R0, 0x29, P1 ;  /* 0x000000290000780c */ /* 0x000fe20000fa4270 */
[----:B0-----:R-:W-:Y:S02]  /*8710*/  @P2 IMAD.MOV.U32 R2, RZ, RZ, R12 ;  /* 0x000000ffff022224 */ /* 0x001fe400078e000c */
[----:B------:R-:W-:-:S05]  /*8720*/  @P2 IMAD.MOV.U32 R3, RZ, RZ, R13 ;  /* 0x000000ffff032224 */ /* 0x000fca00078e000d */
[----:B------:R0:W-:Y:S01]  /*8730*/  @P2 STG.E.U16 desc[UR12][R2.64+0x40], R42 ;  /* 0x0000402a02002986 */ /* 0x0001e2000c10150c */
[----:B------:R-:W-:Y:S01]  /*8740*/  ISETP.GT.AND P2, PT, R0, 0x28, P0 ;  /* 0x000000280000780c */ /* 0x000fe20000744270 */
        /* <DEDUP_REMOVED lines=111> */
[C---:B------:R-:W-:Y:S02]  /*8e40*/  ISETP.GT.AND P3, PT, R0.reuse, 0x78, P1 ;  /* 0x000000780000780c */ /* 0x040fe40000f64270 */
[C---:B------:R-:W-:Y:S01]  /*8e50*/  ISETP.GT.AND P1, PT, R0.reuse, 0x79, P1 ;  /* 0x000000790000780c */ /* 0x040fe20000f24270 */
[----:B------:R-:W-:Y:S01]  /*8e60*/  @P4 STG.E.U16 desc[UR12][R10.64+0xe0], R80 ;  /* 0x0000e0500a004986 */ /* 0x000fe2000c10150c */
[C---:B------:R-:W-:Y:S02]  /*8e70*/  ISETP.GT.AND P4, PT, R0.reuse, 0x71, P0 ;  /* 0x000000710000780c */ /* 0x040fe40000784270 */
[----:B------:R-:W-:Y:S01]  /*8e80*/  ISETP.GT.AND P0, PT, R0, 0x79, P0 ;  /* 0x000000790000780c */ /* 0x000fe20000704270 */
[----:B------:R-:W-:Y:S01]  /*8e90*/  @P2 STG.E.U16 desc[UR12][R10.64+0xe2], R81 ;  /* 0x0000e2510a002986 */ /* 0x000fe2000c10150c */
[----:B0-----:R-:W-:Y:S02]  /*8ea0*/  @P5 IMAD.MOV.U32 R2, RZ, RZ, R12 ;  /* 0x000000ffff025224 */ /* 0x001fe400078e000c */
[----:B------:R-:W-:-:S05]  /*8eb0*/  @P5 IMAD.MOV.U32 R3, RZ, RZ, R13 ;  /* 0x000000ffff035224 */ /* 0x000fca00078e000d */
[----:B------:R0:W-:Y:S02]  /*8ec0*/  @P5 STG.E.U16 desc[UR12][R2.64+0xe0], R82 ;  /* 0x0000e05202005986 */ /* 0x0001e4000c10150c */
[----:B0-----:R-:W-:Y:S02]  /*8ed0*/  @P4 IMAD.MOV.U32 R2, RZ, RZ, R12 ;  /* 0x000000ffff024224 */ /* 0x001fe400078e000c */
[----:B------:R-:W-:-:S05]  /*8ee0*/  @P4 IMAD.MOV.U32 R3, RZ, RZ, R13 ;  /* 0x000000ffff034224 */ /* 0x000fca00078e000d */
[----:B------:R0:W-:Y:S04]  /*8ef0*/  @P4 STG.E.U16 desc[UR12][R2.64+0xe2], R83 ;  /* 0x0000e25302004986 */ /* 0x0001e8000c10150c */
[----:B------:R1:W-:Y:S04]  /*8f00*/  @P3 STG.E.U16 desc[UR12][R10.64+0xf0], R84 ;  /* 0x0000f0540a003986 */ /* 0x0003e8000c10150c */
[----:B------:R1:W-:Y:S01]  /*8f10*/  @P1 STG.E.U16 desc[UR12][R10.64+0xf2], R85 ;  /* 0x0000f2550a001986 */ /* 0x0003e2000c10150c */
[----:B0-----:R-:W-:Y:S02]  /*8f20*/  @P6 IMAD.MOV.U32 R2, RZ, RZ, R12 ;  /* 0x000000ffff026224 */ /* 0x001fe400078e000c */
[----:B------:R-:W-:-:S05]  /*8f30*/  @P6 IMAD.MOV.U32 R3, RZ, RZ, R13 ;  /* 0x000000ffff036224 */ /* 0x000fca00078e000d */
[----:B------:R1:W-:Y:S01]  /*8f40*/  @P6 STG.E.U16 desc[UR12][R2.64+0xf0], R86 ;  /* 0x0000f05602006986 */ /* 0x0003e2000c10150c */
[----:B------:R-:W-:Y:S05]  /*8f50*/  @!P0 EXIT ;  /* 0x000000000000894d */ /* 0x000fea0003800000 */
[----:B------:R-:W-:-:S05]  /*8f60*/  F2FP.F16.F32.PACK_AB R8, RZ, R8 ;  /* 0x00000008ff08723e */ /* 0x000fca00000000ff */
[----:B------:R-:W-:Y:S01]  /*8f70*/  STG.E.U16 desc[UR12][R12.64+0xf2], R8 ;  /* 0x0000f2080c007986 */ /* 0x000fe2000c10150c */
[----:B------:R-:W-:Y:S05]  /*8f80*/  EXIT ;  /* 0x000000000000794d */ /* 0x000fea0003800000 */
.L_x_10:
[----:B------:R-:W-:-:S13]  /*8f90*/  ISETP.NE.AND P0, PT, R4, RZ, PT ;  /* 0x000000ff0400720c */ /* 0x000fda0003f05270 */
[----:B------:R-:W-:Y:S05]  /*8fa0*/  @P0 EXIT ;  /* 0x000000000000094d */ /* 0x000fea0003800000 */
[----:B------:R-:W-:Y:S01]  /*8fb0*/  ELECT P0, URZ, PT ;  /* 0x00000000003f782f */ /* 0x000fe20003800000 */
[----:B------:R-:W-:-:S12]  /*8fc0*/  BSSY B0, `(.L_x_273) ;  /* 0x0000083000007945 */ /* 0x000fd80003800000 */
[----:B------:R-:W-:Y:S05]  /*8fd0*/  @!P0 BRA `(.L_x_274) ;  /* 0x0000000800048947 */ /* 0x000fea0003800000 */
[----:B------:R-:W-:Y:S02]  /*8fe0*/  ISETP.GE.AND P0, PT, R2, 0x1, PT ;  /* 0x000000010200780c */ /* 0x000fe40003f06270 */
[----:B------:R-:W-:-:S04]  /*8ff0*/  SHF.R.S32.HI R3, RZ, 0x1f, R6 ;  /* 0x0000001fff037819 */ /* 0x000fc80000011406 */
[----:B------:R-:W-:-:S07]  /*9000*/  LEA.HI R4, R3, R6, RZ, 0x7 ;  /* 0x0000000603047211 */ /* 0x000fce00078f38ff */
[----:B------:R-:W-:Y:S05]  /*9010*/  @!P0 BRA `(.L_x_274) ;  /* 0x0000000400f48947 */ /* 0x000fea0003800000 */
[----:B------:R-:W2:Y:S01]  /*9020*/  S2R R3, SR_CTAID.X ;  /* 0x0000000000037919 */ /* 0x000ea20000002500 */
[----:B------:R-:W-:Y:S01]  /*9030*/  LOP3.LUT R5, R4, 0xffffff80, RZ, 0xc0, !PT ;  /* 0xffffff8004057812 */ /* 0x000fe200078ec0ff */
[----:B------:R-:W-:Y:S01]  /*9040*/  ULDC UR4, c[0x0][0x384] ;  /* 0x0000e10000047ab9 */ /* 0x000fe20000000800 */
[C---:B------:R-:W-:Y:S01]  /*9050*/  LOP3.LUT P0, RZ, R6.reuse, 0x1f, RZ, 0xc0, !PT ;  /* 0x0000001f06ff7812 */ /* 0x040fe2000780c0ff */
[----:B------:R-:W3:Y:S01]  /*9060*/  S2R R10, SR_CTAID.Y ;  /* 0x00000000000a7919 */ /* 0x000ee20000002600 */
[----:B------:R-:W-:Y:S01]  /*9070*/  ULDC UR5, c[0x0][0x388] ;  /* 0x0000e20000057ab9 */ /* 0x000fe20000000800 */
[----:B------:R-:W-:Y:S01]  /*9080*/  IMAD.IADD R5, R6, 0x1, -R5 ;  /* 0x0000000106057824 */ /* 0x000fe200078e0a05 */
[----:B------:R-:W-:Y:S01]  /*9090*/  LOP3.LUT R18, R0, 0x2, RZ, 0xfc, !PT ;  /* 0x0000000200127812 */ /* 0x000fe200078efcff */
[----:B------:R-:W-:Y:S01]  /*90a0*/  VIADD R22, R2, 0x1 ;  /* 0x0000000102167836 */ /* 0x000fe20000000000 */
[----:B------:R-:W-:Y:S01]  /*90b0*/  CS2R R6, SRZ ;  /* 0x0000000000067805 */ /* 0x000fe2000001ff00 */
[----:B------:R-:W-:Y:S01]  /*90c0*/  IMAD.MOV.U32 R4, RZ, RZ, RZ ;  /* 0x000000ffff047224 */ /* 0x000fe200078e00ff */
[----:B------:R-:W-:-:S02]  /*90d0*/  ISETP.NE.AND P1, PT, R5, RZ, PT ;  /* 0x000000ff0500720c */ /* 0x000fc40003f25270 */
[----:B01---5:R-:W-:Y:S02]  /*90e0*/  CS2R R8, SRZ ;  /* 0x0000000000087805 */ /* 0x023fe4000001ff00 */
[----:B------:R-:W-:Y:S01]  /*90f0*/  ISETP.NE.OR P0, PT, R5, RZ, !P0 ;  /* 0x000000ff0500720c */ /* 0x000fe20004705670 */
[----:B------:R-:W-:Y:S02]  /*9100*/  IMAD.MOV.U32 R5, RZ, RZ, 0x1 ;  /* 0x00000001ff057424 */ /* 0x000fe400078e00ff */
[----:B--2---:R-:W-:-:S04]  /*9110*/  IMAD.SHL.U32 R19, R3, 0x80, RZ ;  /* 0x0000008003137824 */ /* 0x004fc800078e00ff */
[----:B------:R-:W-:-:S04]  /*9120*/  IMAD.HI.U32 R3, R19, UR4, RZ ;  /* 0x0000000413037c27 */ /* 0x000fc8000f8e00ff */
[----:B---3--:R-:W-:Y:S01]  /*9130*/  IMAD.SHL.U32 R16, R10, 0x80, RZ ;  /* 0x000000800a107824 */ /* 0x008fe200078e00ff */
[----:B------:R-:W-:-:S07]  /*9140*/  SHF.R.U32.HI R3, RZ, UR5, R3 ;  /* 0x00000005ff037c19 */ /* 0x000fce0008011603 */
.L_x_278:
[----:B------:R-:W0:Y:S01]  /*9150*/  S2R R11, SR_CgaCtaId ;  /* 0x00000000000b7919 */ /* 0x000e220000008800 */
[----:B------:R-:W-:-:S04]  /*9160*/  MOV R10, 0x400 ;  /* 0x00000400000a7802 */ /* 0x000fc80000000f00 */
[----:B0-----:R-:W-:Y:S02]  /*9170*/  LEA R21, R11, R10, 0x18 ;  /* 0x0000000a0b157211 */ /* 0x001fe400078ec0ff */
[----:B------:R-:W-:-:S03]  /*9180*/  SHF.L.U32 R10, R5, 0x1f, RZ ;  /* 0x0000001f050a7819 */ /* 0x000fc600000006ff */
[----:B------:R-:W-:-:S07]  /*9190*/  IMAD R17, R4, 0x8, R21 ;  /* 0x0000000804117824 */ /* 0x000fce00078e0215 */
.L_x_275:
[----:B0-----:R0:W1:Y:S02]  /*91a0*/  SYNCS.PHASECHK.TRANS64.TRYWAIT P2, [R17+URZ+0x38070], R10 ;  /* 0x0380700a110075a7 */ /* 0x001064000804017f */
[----:B-1----:R-:W-:Y:S05]  /*91b0*/  @!P2 NANOSLEEP.SYNCS 0x989680 ;  /* 0x009896800000a95d */ /* 0x002fea0003900000 */
[----:B------:R-:W1:Y:S02]  /*91c0*/  @!P2 SYNCS.PHASECHK.TRANS64 P2, [R17+URZ+0x38070], R10 ;  /* 0x0380700a1100a5a7 */ /* 0x000e64000804007f */
[----:B-1----:R-:W-:Y:S05]  /*91d0*/  @!P2 BRA `(.L_x_275) ;  /* 0xfffffffc00f0a947 */ /* 0x002fea000383ffff */
[----:B0-----:R-:W0:Y:S02]  /*91e0*/  @!P1 LDC R10, c[0x0][0x580] ;  /* 0x00016000ff0a9b82 */ /* 0x001e240000000800 */
[----:B0-----:R0:W-:Y:S02]  /*91f0*/  @!P1 SYNCS.ARRIVE.TRANS64 RZ, [R17+URZ+0x38000], R10 ;  /* 0x0380000a11ff99a7 */ /* 0x0011e4000800003f */
[----:B0-----:R-:W-:-:S04]  /*9200*/  PRMT R10, R18, 0x9910, RZ ;  /* 0x00009910120a7816 */ /* 0x001fc800000000ff */
[----:B------:R-:W-:-:S13]  /*9210*/  ISETP.NE.AND P2, PT, R10, 0x2, PT ;  /* 0x000000020a00780c */ /* 0x000fda0003f45270 */
[----:B------:R-:W-:Y:S05]  /*9220*/  @P2 BRA `(.L_x_276) ;  /* 0x0000000000042947 */ /* 0x000fea0003800000 */
[----:B------:R-:W-:Y:S01]  /*9230*/  BPT.TRAP 0x1 ;  /* 0x000000040000795c */ /* 0x000fe20000300000 */
.L_x_276:
[----:B------:R-:W-:Y:S05]  /*9240*/  @P0 BRA `(.L_x_277) ;  /* 0x0000000000040947 */ /* 0x000fea0003800000 */
[----:B------:R-:W-:Y:S01]  /*9250*/  BPT.TRAP 0x1 ;  /* 0x000000040000795c */ /* 0x000fe20000300000 */
.L_x_277:
[----:B------:R-:W0:Y:S01]  /*9260*/  LDC R12, c[0x0][0x380] ;  /* 0x0000e000ff0c7b82 */ /* 0x000e220000000800 */
[----:B------:R-:W-:Y:S01]  /*9270*/  R2UR UR4, R3 ;  /* 0x00000000030472ca */ /* 0x000fe200000e0000 */
[----:B------:R-:W-:Y:S01]  /*9280*/  ULDC UR14, c[0x0][0x38c] ;  /* 0x0000e300000e7ab9 */ /* 0x000fe20000000800 */
[----:B------:R-:W-:Y:S01]  /*9290*/  R2UR UR13, R19 ;  /* 0x00000000130d72ca */ /* 0x000fe200000e0000 */
[----:B------:R-:W-:Y:S01]  /*92a0*/  UISETP.NE.AND UP0, UPT, UR14, 0x1, UPT ;  /* 0x000000010e00788c */ /* 0x000fe2000bf05270 */
[----:B------:R-:W-:Y:S01]  /*92b0*/  R2UR UR10, R21 ;  /* 0x00000000150a72ca */ /* 0x000fe200000e0000 */
[----:B------:R-:W-:Y:S01]  /*92c0*/  ULDC UR23, c[0x0][0x398] ;  /* 0x0000e60000177ab9 */ /* 0x000fe20000000800 */
[----:B------:R-:W-:Y:S01]  /*92d0*/  R2UR UR16, R4 ;  /* 0x00000000041072ca */ /* 0x000fe200000e0000 */
[----:B------:R-:W1:Y:S01]  /*92e0*/  LDC.64 R10, c[0x0][0x3f8] ;  /* 0x0000fe00ff0a7b82 */ /* 0x000e620000000a00 */
[----:B------:R-:W-:Y:S01]  /*92f0*/  R2UR UR18, R8 ;  /* 0x00000000081272ca */ /* 0x000fe200000e0000 */
[----:B------:R-:W-:Y:S01]  /*9300*/  ULDC UR12, c[0x0][0x3ec] ;  /* 0x0000fb00000c7ab9 */ /* 0x000fe20000000800 */
[----:B------:R-:W-:Y:S01]  /*9310*/  R2UR UR17, R17 ;  /* 0x00000000111172ca */ /* 0x000fe200000e0000 */
[----:B------:R-:W-:Y:S01]  /*9320*/  VIADD R22, R22, 0xffffffff ;  /* 0xffffffff16167836 */ /* 0x000fe20000000000 */
[----:B------:R-:W-:Y:S01]  /*9330*/  ULDC.64 UR26, c[0x0][0x198] ;  /* 0x00006600001a7ab9 */ /* 0x000fe20000000a00 */
[----:B------:R-:W-:Y:S01]  /*9340*/  ULDC.64 UR20, c[0x0][0x3f0] ;  /* 0x0000fc0000147ab9 */ /* 0x000fe20000000a00 */
[----:B------:R-:W-:Y:S01]  /*9350*/  @UP0 ULDC.64 UR8, c[0x0][0x390] ;  /* 0x0000e40000080ab9 */ /* 0x000fe20000000a00 */
[----:B------:R-:W1:Y:S01]  /*9360*/  LDC.64 R14, c[0x0][0x3d0] ;  /* 0x0000f400ff0e7b82 */ /* 0x000e620000000a00 */
[----:B------:R-:W-:Y:S01]  /*9370*/  ISETP.GT.AND P6, PT, R22, 0x1, PT ;  /* 0x000000011600780c */ /* 0x000fe20003fc4270 */
[----:B------:R-:W-:Y:S01]  /*9380*/  VIADD R4, R4, 0x1 ;  /* 0x0000000104047836 */ /* 0x000fe20000000000 */
[----:B------:R-:W-:Y:S01]  /*9390*/  UMOV UR24, 0x0 ;  /* 0x0000000000187882 */ /* 0x000fe20000000000 */
[----:B------:R-:W-:-:S02]  /*93a0*/  ULEA UR16, UR16, UR10, 0xd ;  /* 0x0000000a10107291 */ /* 0x000fc4000f8e683f */
[----:B------:R-:W-:Y:S01]  /*93b0*/  USHF.L.U32 UR18, UR18, 0x5, URZ ;  /* 0x0000000512127899 */ /* 0x000fe2000800063f */
[----:B------:R-:W-:Y:S01]  /*93c0*/  ISETP.NE.AND P5, PT, R4, 0xe, PT ;  /* 0x0000000e0400780c */ /* 0x000fe20003fa5270 */
[----:B------:R-:W2:Y:S01]  /*93d0*/  LDC.64 R20, c[0x0][0x3e0] ;  /* 0x0000f800ff147b82 */ /* 0x000ea20000000a00 */
[----:B0-----:R-:W-:Y:S01]  /*93e0*/  ISETP.NE.AND P2, PT, R12, 0x1, PT ;  /* 0x000000010c00780c */ /* 0x001fe20003f45270 */
[----:B------:R-:W-:Y:S01]  /*93f0*/  UIADD3 UR17, UR17, 0x38000, URZ ;  /* 0x0003800011117890 */ /* 0x000fe2000fffe03f */
[----:B------:R-:W-:Y:S01]  /*9400*/  SEL R4, R4, RZ, P5 ;  /* 0x000000ff04047207 */ /* 0x000fe20002800000 */
[----:B------:R-:W-:-:S10]  /*9410*/  UMOV UR25, 0x10000000 ;  /* 0x1000000000197882 */ /* 0x000fd40000000000 */
[----:B------:R-:W-:Y:S01]  /*9420*/  @P2 IMAD.U32 R13, RZ, RZ, UR4 ;  /* 0x00000004ff0d2e24 */ /* 0x000fe2000f8e00ff */
[----:B------:R-:W-:Y:S01]  /*9430*/  ULDC.64 UR4, c[0x0][0x3c8] ;  /* 0x0000f20000047ab9 */ /* 0x000fe20000000a00 */
[----:B-1----:R-:W-:Y:S02]  /*9440*/  IMAD R11, R7, R14, R11 ;  /* 0x0000000e070b7224 */ /* 0x002fe400078e020b */
[----:B------:R-:W-:Y:S01]  /*9450*/  IMAD R10, R9, UR5, R10 ;  /* 0x00000005090a7c24 */ /* 0x000fe2000f8e020a */
[----:B------:R-:W-:Y:S02]  /*9460*/  @P2 R2UR UR13, R13 ;  /* 0x000000000d0d22ca */ /* 0x000fe400000e0000 */
[----:B------:R-:W0:Y:S01]  /*9470*/  LDC R13, c[0x0][0x400] ;  /* 0x00010000ff0d7b82 */ /* 0x000e220000000800 */
[----:B------:R-:W-:Y:S02]  /*9480*/  IMAD.U32 R11, R11, 0x20, R10 ;  /* 0x000000200b0b7824 */ /* 0x000fe400078e000a */
[----:B------:R-:W-:-:S05]  /*9490*/  VIADD R10, R8, 0x1 ;  /* 0x00000001080a7836 */ /* 0x000fca0000000000 */
[----:B------:R-:W-:-:S03]  /*94a0*/  ISETP.NE.AND P2, PT, R10, UR15, PT ;  /* 0x0000000f0a007c0c */ /* 0x000fc6000bf45270 */
[----:B------:R-:W-:Y:S02]  /*94b0*/  UIMAD.WIDE.U32 UR6, UR13, UR8, URZ ;  /* 0x000000080d0672a5 */ /* 0x000fe4000f8e003f */
[----:B------:R-:W-:Y:S01]  /*94c0*/  UMOV UR5, UR13 ;  /* 0x0000000d00057c82 */ /* 0x000fe20008000000 */
[----:B------:R-:W-:Y:S02]  /*94d0*/  UIADD3 UR6, UP1, UR26, 0xf0, URZ ;  /* 0x000000f01a067890 */ /* 0x000fe4000ff3e03f */
[----:B------:R-:W-:Y:S02]  /*94e0*/  @UP0 USHF.R.U32.HI UR5, URZ, UR9, UR7 ;  /* 0x000000093f050299 */ /* 0x000fe40008011607 */
[----:B------:R-:W-:Y:S02]  /*94f0*/  UIADD3 UR7, -UR13, URZ, URZ ;  /* 0x0000003f0d077290 */ /* 0x000fe4000fffe13f */
[----:B------:R-:W-:Y:S01]  /*9500*/  UISETP.NE.AND UP0, UPT, UR23, 0x1, UPT ;  /* 0x000000011700788c */ /* 0x000fe2000bf05270 */
[----:B------:R-:W-:-:S02]  /*9510*/  ULDC.64 UR8, c[0x0][0x3c0] ;  /* 0x0000f00000087ab9 */ /* 0x000fc40000000a00 */
[----:B------:R-:W-:Y:S01]  /*9520*/  UMOV UR22, UR5 ;  /* 0x0000000500167c82 */ /* 0x000fe20008000000 */
[----:B0-----:R-:W-:Y:S01]  /*9530*/  IMAD R8, R6, R15, R13 ;  /* 0x0000000f06087224 */ /* 0x001fe200078e020d */
[----:B------:R-:W-:Y:S01]  /*9540*/  UIADD3 UR26, UP2, UR26, 0x270, URZ ;  /* 0x000002701a1a7890 */ /* 0x000fe2000ff5e03f */
[----:B------:R-:W-:Y:S02]  /*9550*/  VIADD R13, R9, 0x1 ;  /* 0x00000001090d7836 */ /* 0x000fe40000000000 */
[----:B------:R-:W-:Y:S01]  /*9560*/  IMAD R12, R12, UR7, R19 ;  /* 0x000000070c0c7c24 */ /* 0x000fe2000f8e0213 */
[----:B------:R-:W-:Y:S01]  /*9570*/  UIADD3 UR7, -UR5, URZ, URZ ;  /* 0x0000003f05077290 */ /* 0x000fe2000fffe13f */
[----:B------:R-:W-:Y:S01]  /*9580*/  @P2 IMAD.MOV R13, RZ, RZ, R9 ;  /* 0x000000ffff0d2224 */ /* 0x000fe200078e0209 */
[----:B------:R-:W-:Y:S01]  /*9590*/  @UP0 ULDC UR10, c[0x0][0x39c] ;  /* 0x0000e700000a0ab9 */ /* 0x000fe20000000800 */
[----:B------:R-:W-:Y:S01]  /*95a0*/  IMAD.U32 R8, R8, 0x400, R11 ;  /* 0x0000040008087824 */ /* 0x000fe200078e000b */
[----:B------:R-:W-:Y:S01]  /*95b0*/  R2UR UR19, R12 ;  /* 0x000000000c1372ca */ /* 0x000fe200000e0000 */
[----:B------:R-:W-:Y:S01]  /*95c0*/  UIMAD.WIDE.U32 UR10, UR5, UR10, URZ ;  /* 0x0000000a050a72a5 */ /* 0x000fe2000f8e003f */
[----:B--2---:R-:W-:Y:S01]  /*95d0*/  ISETP.NE.AND P3, PT, R13, R20, PT ;  /* 0x000000140d00720c */ /* 0x004fe20003f65270 */
[----:B------:R-:W-:Y:S01]  /*95e0*/  @UP0 ULDC UR29, c[0x0][0x3a0] ;  /* 0x0000e800001d0ab9 */ /* 0x000fe20000000800 */
[----:B------:R-:W-:Y:S01]  /*95f0*/  R2UR UR28, R8 ;  /* 0x00000000081c72ca */ /* 0x000fe200000e0000 */
[----:B------:R-:W-:Y:S01]  /*9600*/  @UP0 USHF.R.U32.HI UR22, URZ, UR29, UR11 ;  /* 0x0000001d3f160299 */ /* 0x000fe2000801160b */
[C---:B------:R-:W-:Y:S01]  /*9610*/  VIADD R12, R7.reuse, 0x1 ;  /* 0x00000001070c7836 */ /* 0x040fe20000000000 */
[----:B------:R-:W-:Y:S01]  /*9620*/  UIMAD UR7, UR14, UR7, UR13 ;  /* 0x000000070e0772a4 */ /* 0x000fe2000f8e020d */
[----:B------:R-:W-:Y:S01]  /*9630*/  R2UR UR13, R7 ;  /* 0x00000000070d72ca */ /* 0x000fe200000e0000 */
[----:B------:R-:W-:Y:S01]  /*9640*/  UMOV UR10, UR18 ;  /* 0x00000012000a7c82 */ /* 0x000fe20008000000 */
[----:B------:R-:W-:Y:S01]  /*9650*/  R2UR UR11, R16 ;  /* 0x00000000100b72ca */ /* 0x000fe200000e0000 */
[----:B------:R-:W-:Y:S01]  /*9660*/  UIMAD UR20, UR7, UR9, UR20 ;  /* 0x00000009071472a4 */ /* 0x000fe2000f8e0214 */
[C---:B------:R-:W-:Y:S01]  /*9670*/  R2UR UR14, R6.reuse ;  /* 0x00000000060e72ca */ /* 0x040fe200000e0000 */
[----:B------:R-:W-:Y:S01]  /*9680*/  UIMAD UR19, UR19, UR8, UR12 ;  /* 0x00000008131372a4 */ /* 0x000fe2000f8e020c */
[----:B------:R-:W-:Y:S01]  /*9690*/  R2UR UR12, R9 ;  /* 0x00000000090c72ca */ /* 0x000fe200000e0000 */
[----:B------:R-:W-:Y:S01]  /*96a0*/  UIADD3 UR8, -UR22, URZ, URZ ;  /* 0x0000003f16087290 */ /* 0x000fe2000fffe13f */
[----:B------:R-:W-:Y:S01]  /*96b0*/  @P3 IMAD.MOV R12, RZ, RZ, R7 ;  /* 0x000000ffff0c3224 */ /* 0x000fe200078e0207 */
[----:B------:R-:W-:Y:S01]  /*96c0*/  UIADD3.X UR7, URZ, UR27, URZ, UP1, !UPT ;  /* 0x0000001b3f077290 */ /* 0x000fe20008ffe43f */
[----:B------:R-:W-:Y:S01]  /*96d0*/  SEL R8, RZ, 0x1, P5 ;  /* 0x00000001ff087807 */ /* 0x000fe20002800000 */
[----:B------:R-:W-:Y:S01]  /*96e0*/  UIMAD UR5, UR23, UR8, UR5 ;  /* 0x00000008170572a4 */ /* 0x000fe2000f8e0205 */
[----:B------:R-:W-:Y:S01]  /*96f0*/  VIADD R11, R6, 0x1 ;  /* 0x00000001060b7836 */ /* 0x000fe20000000000 */
[----:B------:R-:W-:Y:S01]  /*9700*/  ISETP.NE.AND P4, PT, R12, R21, PT ;  /* 0x000000150c00720c */ /* 0x000fe20003f85270 */
[----:B------:R-:W-:Y:S01]  /*9710*/  UIADD3 UR8, UR16, 0x1c000, URZ ;  /* 0x0001c00010087890 */ /* 0x000fe2000fffe03f */
[----:B------:R-:W-:Y:S01]  /*9720*/  LOP3.LUT R5, R5, R8, RZ, 0x3c, !PT ;  /* 0x0000000805057212 */ /* 0x000fe200078e3cff */
[----:B------:R-:W-:Y:S01]  /*9730*/  UIMAD UR21, UR5, UR4, UR21 ;  /* 0x00000004051572a4 */ /* 0x000fe2000f8e0215 */
[----:B------:R-:W-:Y:S01]  /*9740*/  SEL R8, R10, RZ, P2 ;  /* 0x000000ff0a087207 */ /* 0x000fe20001000000 */
[----:B------:R-:W-:Y:S01]  /*9750*/  UPRMT UR4, UR28, 0x5410, URZ ;  /* 0x000054101c047896 */ /* 0x000fe2000800003f */
[----:B------:R-:W-:Y:S01]  /*9760*/  SEL R9, R13, RZ, P3 ;  /* 0x000000ff0d097207 */ /* 0x000fe20001800000 */
[----:B------:R-:W-:Y:S01]  /*9770*/  UIADD3.X UR27, URZ, UR27, URZ, UP2, !UPT ;  /* 0x0000001b3f1b7290 */ /* 0x000fe200097fe43f */
[----:B------:R-:W-:Y:S01]  /*9780*/  SEL R7, R12, RZ, P4 ;  /* 0x000000ff0c077207 */ /* 0x000fe20002000000 */
[----:B------:R-:W-:-:S04]  /*9790*/  UMOV UR9, UR17 ;  /* 0x0000001100097c82 */ /* 0x000fc80008000000 */
[----:B------:R-:W-:Y:S01]  /*97a0*/  @P4 IMAD.MOV R11, RZ, RZ, R6 ;  /* 0x000000ffff0b4224 */ /* 0x000fe200078e0206 */
[----:B------:R2:W-:Y:S03]  /*97b0*/  UTMALDG.5D.IM2COL [UR16], [UR6], UR4 ;  /* 0x00000010060073b4 */ /* 0x0005e60008060004 */
[----:B------:R-:W-:Y:S01]  /*97c0*/  IMAD.MOV.U32 R6, RZ, RZ, R11 ;  /* 0x000000ffff067224 */ /* 0x000fe200078e000b */
[----:B------:R2:W-:Y:S02]  /*97d0*/  UTMALDG.5D [UR8], [UR26], desc[UR24] ;  /* 0x000018081a0075b4 */ /* 0x0005e40008021000 */
[----:B--2---:R-:W-:Y:S05]  /*97e0*/  @P6 BRA `(.L_x_278) ;  /* 0xfffffff800586947 */ /* 0x004fea000383ffff */
.L_x_274:
[----:B------:R-:W-:Y:S05]  /*97f0*/  BSYNC B0 ;  /* 0x0000000000007941 */ /* 0x000fea0003800000 */
.L_x_273:
[----:B------:R-:W-:Y:S01]  /*9800*/  ISETP.GE.U32.AND P0, PT, R2, 0xe, PT ;  /* 0x0000000e0200780c */ /* 0x000fe20003f06070 */
[----:B------:R-:W-:-:S12]  /*9810*/  IMAD.MOV.U32 R3, RZ, RZ, 0x1 ;  /* 0x00000001ff037424 */ /* 0x000fd800078e00ff */
[----:B------:R-:W-:Y:S05]  /*9820*/  @!P0 BRA `(.L_x_279) ;  /* 0x00000000001c8947 */ /* 0x000fea0003800000 */
[----:B------:R-:W-:-:S05]  /*9830*/  SHF.R.U32.HI R4, RZ, 0x1, R2 ;  /* 0x00000001ff047819 */ /* 0x000fca0000011602 */
[----:B------:R-:W-:-:S05]  /*9840*/  IMAD.WIDE.U32 R4, R4, -0x6db6db6d, RZ ;  /* 0x9249249304047825 */ /* 0x000fca00078e00ff */
[----:B------:R-:W-:-:S04]  /*9850*/  SHF.R.U32.HI R3, RZ, 0x2, R5 ;  /* 0x00000002ff037819 */ /* 0x000fc80000011605 */
[----:B------:R-:W-:-:S04]  /*9860*/  LOP3.LUT R3, R3, 0x1, RZ, 0xc0, !PT ;  /* 0x0000000103037812 */ /* 0x000fc800078ec0ff */
[----:B------:R-:W-:-:S04]  /*9870*/  ISETP.NE.U32.AND P0, PT, R3, 0x1, PT ;  /* 0x000000010300780c */ /* 0x000fc80003f05070 */
[----:B------:R-:W-:-:S04]  /*9880*/  ISETP.NE.U32.AND.EX P0, PT, RZ, RZ, PT, P0 ;  /* 0x000000ffff00720c */ /* 0x000fc80003f05100 */
[----:B------:R-:W-:-:S09]  /*9890*/  SEL R3, RZ, 0x1, !P0 ;  /* 0x00000001ff037807 */ /* 0x000fd20004000000 */
.L_x_279:
[----:B------:R-:W-:Y:S05]  /*98a0*/  WARPSYNC.ALL ;  /* 0x0000000000007948 */ /* 0x000fea0003800000 */
[----:B------:R-:W-:-:S13]  /*98b0*/  ELECT P0, URZ, PT ;  /* 0x00000000003f782f */ /* 0x000fda0003800000 */
[----:B------:R-:W-:Y:S05]  /*98c0*/  @!P0 EXIT ;  /* 0x000000000000894d */ /* 0x000fea0003800000 */
[----:B------:R-:W-:-:S04]  /*98d0*/  LOP3.LUT R0, R0, 0x2, RZ, 0xfc, !PT ;  /* 0x0000000200007812 */ /* 0x000fc800078efcff */
[----:B------:R-:W-:-:S13]  /*98e0*/  ISETP.NE.AND P0, PT, R0, 0x3, PT ;  /* 0x000000030000780c */ /* 0x000fda0003f05270 */
[----:B------:R-:W-:Y:S05]  /*98f0*/  @!P0 BRA `(.L_x_280) ;  /* 0x0000000000048947 */ /* 0x000fea0003800000 */
[----:B------:R-:W-:Y:S01]  /*9900*/  BPT.TRAP 0x1 ;  /* 0x000000040000795c */ /* 0x000fe20000300000 */
.L_x_280:
[----:B------:R-:W2:Y:S01]  /*9910*/  S2R R7, SR_CgaCtaId ;  /* 0x0000000000077919 */ /* 0x000ea20000008800 */
[----:B------:R-:W-:Y:S02]  /*9920*/  SHF.R.U32.HI R4, RZ, 0x1, R2 ;  /* 0x00000001ff047819 */ /* 0x000fe40000011602 */
[----:B------:R-:W-:-:S03]  /*9930*/  MOV R0, 0x400 ;  /* 0x0000040000007802 */ /* 0x000fc60000000f00 */
[----:B------:R-:W-:-:S05]  /*9940*/  IMAD.WIDE.U32 R4, R4, -0x6db6db6d, RZ ;  /* 0x9249249304047825 */ /* 0x000fca00078e00ff */
[----:B------:R-:W-:-:S05]  /*9950*/  SHF.R.U32.HI R5, RZ, 0x2, R5 ;  /* 0x00000002ff057819 */ /* 0x000fca0000011605 */
[----:B------:R-:W-:Y:S01]  /*9960*/  IMAD R2, R5, -0xe, R2 ;  /* 0xfffffff205027824 */ /* 0x000fe200078e0202 */
[----:B--2---:R-:W-:Y:S02]  /*9970*/  LEA R0, R7, R0, 0x18 ;  /* 0x0000000007007211 */ /* 0x004fe400078ec0ff */
[----:B------:R-:W-:-:S03]  /*9980*/  SHF.L.U32 R7, R3, 0x1f, RZ ;  /* 0x0000001f03077819 */ /* 0x000fc600000006ff */
[----:B------:R-:W-:-:S04]  /*9990*/  VIADD R5, R0, 0x38070 ;  /* 0x0003807000057836 */ /* 0x000fc80000000000 */
[----:B------:R-:W-:-:S07]  /*99a0*/  IMAD R0, R2, 0x8, R5 ;  /* 0x0000000802007824 */ /* 0x000fce00078e0205 */
.L_x_281:
[----:B--2---:R2:W3:Y:S02]  /*99b0*/  SYNCS.PHASECHK.TRANS64.TRYWAIT P0, [R0+URZ], R7 ;  /* 0x00000007000075a7 */ /* 0x0044e4000800017f */
[----:B---3--:R-:W-:Y:S05]  /*99c0*/  @!P0 NANOSLEEP.SYNCS 0x989680 ;  /* 0x009896800000895d */ /* 0x008fea0003900000 */
[----:B------:R-:W3:Y:S02]  /*99d0*/  @!P0 SYNCS.PHASECHK.TRANS64 P0, [R0+URZ], R7 ;  /* 0x00000007000085a7 */ /* 0x000ee4000800007f */
[----:B---3--:R-:W-:Y:S05]  /*99e0*/  @!P0 BRA `(.L_x_281) ;  /* 0xfffffffc00f08947 */ /* 0x008fea000383ffff */
[----:B------:R-:W-:-:S05]  /*99f0*/  VIADD R2, R2, 0x1 ;  /* 0x0000000102027836 */ /* 0x000fca0000000000 */
[----:B------:R-:W-:-:S04]  /*9a00*/  ISETP.NE.AND P0, PT, R2, 0xe, PT ;  /* 0x0000000e0200780c */ /* 0x000fc80003f05270 */
[----:B--2---:R-:W-:Y:S02]  /*9a10*/  SEL R0, RZ, 0x1, P0 ;  /* 0x00000001ff007807 */ /* 0x004fe40000000000 */
[----:B------:R-:W-:Y:S02]  /*9a20*/  SEL R2, R2, RZ, P0 ;  /* 0x000000ff02027207 */ /* 0x000fe40000000000 */
[----:B------:R-:W-:-:S03]  /*9a30*/  LOP3.LUT R7, R3, R0, RZ, 0x3c, !PT ;  /* 0x0000000003077212 */ /* 0x000fc600078e3cff */
[----:B------:R-:W-:Y:S01]  /*9a40*/  IMAD R0, R2, 0x8, R5 ;  /* 0x0000000802007824 */ /* 0x000fe200078e0205 */
[----:B------:R-:W-:-:S07]  /*9a50*/  SHF.L.U32 R3, R7, 0x1f, RZ ;  /* 0x0000001f07037819 */ /* 0x000fce00000006ff */
.L_x_282:
        /* <DEDUP_REMOVED lines=11> */
.L_x_283:
        /* <DEDUP_REMOVED lines=11> */
.L_x_284:
        /* <DEDUP_REMOVED lines=11> */
.L_x_285:
        /* <DEDUP_REMOVED lines=11> */
.L_x_286:
        /* <DEDUP_REMOVED lines=11> */
.L_x_287:
        /* <DEDUP_REMOVED lines=11> */
.L_x_288:
        /* <DEDUP_REMOVED lines=11> */
.L_x_289:
        /* <DEDUP_REMOVED lines=11> */
.L_x_290:
        /* <DEDUP_REMOVED lines=11> */
.L_x_291:
        /* <DEDUP_REMOVED lines=11> */
.L_x_292:
        /* <DEDUP_REMOVED lines=11> */
.L_x_293:
        /* <DEDUP_REMOVED lines=11> */
.L_x_294:
[----:B--2---:R2:W3:Y:S02]  /*a2a0*/  SYNCS.PHASECHK.TRANS64.TRYWAIT P0, [R2+URZ], R3 ;  /* 0x00000003020075a7 */ /* 0x0044e4000800017f */
[----:B---3--:R-:W-:Y:S05]  /*a2b0*/  @!P0 NANOSLEEP.SYNCS 0x989680 ;  /* 0x009896800000895d */ /* 0x008fea0003900000 */
[----:B------:R-:W3:Y:S02]  /*a2c0*/  @!P0 SYNCS.PHASECHK.TRANS64 P0, [R2+URZ], R3 ;  /* 0x00000003020085a7 */ /* 0x000ee4000800007f */
[----:B---3--:R-:W-:Y:S05]  /*a2d0*/  @P0 EXIT ;  /* 0x000000000000094d */ /* 0x008fea0003800000 */
[----:B------:R-:W-:Y:S05]  /*a2e0*/  BRA `(.L_x_294) ;  /* 0xfffffffc00ec7947 */ /* 0x000fea000383ffff */
.L_x_295:
[----:B------:R-:W-:-:S00]  /*a2f0*/  BRA `(.L_x_295) ;  /* 0xfffffffc00fc7947 */ /* 0x000fc0000383ffff */
[----:B------:R-:W-:-:S00]  /*a300*/  NOP ;  /* 0x0000000000007918 */ /* 0x000fc00000000000 */
[----:B------:R-:W-:-:S00]  /*a310*/  NOP ;  /* 0x0000000000007918 */ /* 0x000fc00000000000 */
[----:B------:R-:W-:-:S00]  /*a320*/  NOP ;  /* 0x0000000000007918 */ /* 0x000fc00000000000 */
[----:B------:R-:W-:-:S00]  /*a330*/  NOP ;  /* 0x0000000000007918 */ /* 0x000fc00000000000 */
[----:B------:R-:W-:-:S00]  /*a340*/  NOP ;  /* 0x0000000000007918 */ /* 0x000fc00000000000 */
[----:B------:R-:W-:-:S00]  /*a350*/  NOP ;  /* 0x0000000000007918 */ /* 0x000fc00000000000 */
[----:B------:R-:W-:-:S00]  /*a360*/  NOP ;  /* 0x0000000000007918 */ /* 0x000fc00000000000 */
[----:B------:R-:W-:-:S00]  /*a370*/  NOP ;  /* 0x0000000000007918 */ /* 0x000fc00000000000 */
.L_x_296:


//--------------------- .nv.shared._ZN7cutlass13device_kernelINS_4conv6kernel13ConvUniversalINS1_16ConvProblemShapeILNS1_8OperatorE0ELi3EEENS1_10collective14CollectiveConvINS1_46MainloopSm90TmaGmmaWarpSpecializedImplicitGemmILS5_0ELi14ELi3EN4cute5tupleIJNSA_1CILi1EEESD_SD_EEENS1_36KernelImplicitTmaWarpSpecializedSm90ELi1EEENSB_IJNSC_ILi128EEESH_NSB_IJNSC_ILi32EEEEEEEEENS_6half_tESL_NSA_8TiledMMAINSA_8MMA_AtomIJNSA_4SM904GMMA26MMA_64x128x16_F32F16F16_SSILNSP_5MajorE0ELSR_0ELNSP_7ScaleInE1ELSS_1EEEEEENSA_6LayoutISE_NSB_IJNSC_ILi0EEESW_SW_EEEEENSB_IJNSA_10UnderscoreESZ_SZ_EEEEENS7_6detail26Sm90ImplicitGemmTileTraitsINSA_20SM90_TMA_LOAD_IM2COLENSA_14ComposedLayoutINSA_7SwizzleILi2ELi4ELi3EEENSA_18smem_ptr_flag_bitsILi16EEENSV_INSB_IJNSB_IJNSC_ILi8EEENSC_ILi16EEEEEENSB_IJSI_SD_EEENSB_IJSD_NSC_ILi14EEEEEEEEENSB_IJNSB_IJSI_NSC_ILi256EEEEEENSB_IJSD_SW_EEENSB_IJSW_NSC_ILi4096EEEEEEEEEEEEEvEENS13_INSA_13SM90_TMA_LOADES1O_vEEEENS_8epilogue10collective6detail29Sm90TmaWarpSpecializedAdapterINS1U_15DefaultEpilogueISL_NSB_IJNSB_IJllllEEESD_SW_EEES1Z_NS1T_6thread17LinearCombinationISL_Li1EffLNS20_9ScaleType4KindE0ELNS_15FloatRoundStyleE2ESL_EENS_4gemm15EpilogueDefaultEEEEEvvEEEEvNT_6ParamsE --------------------------
	.section	.nv.shared._ZN7cutlass13device_kernelINS_4conv6kernel13ConvUniversalINS1_16ConvProblemShapeILNS1_8OperatorE0ELi3EEENS1_10collective14CollectiveConvINS1_46MainloopSm90TmaGmmaWarpSpecializedImplicitGemmILS5_0ELi14ELi3EN4cute5tupleIJNSA_1CILi1EEESD_SD_EEENS1_36KernelImplicitTmaWarpSpecializedSm90ELi1EEENSB_IJNSC_ILi128EEESH_NSB_IJNSC_ILi32EEEEEEEEENS_6half_tESL_NSA_8TiledMMAINSA_8MMA_AtomIJNSA_4SM904GMMA26MMA_64x128x16_F32F16F16_SSILNSP_5MajorE0ELSR_0ELNSP_7ScaleInE1ELSS_1EEEEEENSA_6LayoutISE_NSB_IJNSC_ILi0EEESW_SW_EEEEENSB_IJNSA_10UnderscoreESZ_SZ_EEEEENS7_6detail26Sm90ImplicitGemmTileTraitsINSA_20SM90_TMA_LOAD_IM2COLENSA_14ComposedLayoutINSA_7SwizzleILi2ELi4ELi3EEENSA_18smem_ptr_flag_bitsILi16EEENSV_INSB_IJNSB_IJNSC_ILi8EEENSC_ILi16EEEEEENSB_IJSI_SD_EEENSB_IJSD_NSC_ILi14EEEEEEEEENSB_IJNSB_IJSI_NSC_ILi256EEEEEENSB_IJSD_SW_EEENSB_IJSW_NSC_ILi4096EEEEEEEEEEEEEvEENS13_INSA_13SM90_TMA_LOADES1O_vEEEENS_8epilogue10collective6detail29Sm90TmaWarpSpecializedAdapterINS1U_15DefaultEpilogueISL_NSB_IJNSB_IJllllEEESD_SW_EEES1Z_NS1T_6thread17LinearCombinationISL_Li1EffLNS20_9ScaleType4KindE0ELNS_15FloatRoundStyleE2ESL_EENS_4gemm15EpilogueDefaultEEEEEvvEEEEvNT_6ParamsE,"aw",@nobits
	.sectionflags	@""
	.align	16
	.zero		1024


//--------------------- .nv.shared.reserved.0     --------------------------
	.section	.nv.shared.reserved.0,"aw",@nobits
	.weak		__nv_reservedSMEM_offset_0_alias
	.size		__nv_reservedSMEM_offset_0_alias, 0, 0
	.other		__nv_reservedSMEM_offset_0_alias,@"STO_CUDA_RESERVED_SHARED STV_DEFAULT"
__nv_reservedSMEM_offset_0_alias:
	.zero		0


//--------------------- .nv.global                --------------------------
	.section	.nv.global,"aw",@nobits
.nv.global:
	.type		_ZN39_INTERNAL_5440cd81_4_k_cu_8ca65268_27854cute1_E,@object
	.size		_ZN39_INTERNAL_5440cd81_4_k_cu_8ca65268_27854cute1_E,(_ZN39_INTERNAL_5440cd81_4_k_cu_8ca65268_27854cuda3std3__45__cpo6cbeginE - _ZN39_INTERNAL_5440cd81_4_k_cu_8ca65268_27854cute1_E)
_ZN39_INTERNAL_5440cd81_4_k_cu_8ca65268_27854cute1_E:
	.zero		1
	.type		_ZN39_INTERNAL_5440cd81_4_k_cu_8ca65268_27854cuda3std3__45__cpo6cbeginE,@object
	.size		_ZN39_INTERNAL_5440cd81_4_k_cu_8ca65268_27854cuda3std3__45__cpo6cbeginE,(_ZN39_INTERNAL_5440cd81_4_k_cu_8ca65268_27854cuda3std3__48in_placeE - _ZN39_INTERNAL_5440cd81_4_k_cu_8ca65268_27854cuda3std3__45__cpo6cbeginE)
_ZN39_INTERNAL_5440cd81_4_k_cu_8ca65268_27854cuda3std3__45__cpo6cbeginE:
	.zero		1
	.type		_ZN39_INTERNAL_5440cd81_4_k_cu_8ca65268_27854cuda3std3__48in_placeE,@object
	.size		_ZN39_INTERNAL_5440cd81_4_k_cu_8ca65268_27854cuda3std3__48in_placeE,(_ZN39_INTERNAL_5440cd81_4_k_cu_8ca65268_27854cuda3std6ranges3__45__cpo9iter_moveE - _ZN39_INTERNAL_5440cd81_4_k_cu_8ca65268_27854cuda3std3__48in_placeE)
_ZN39_INTERNAL_5440cd81_4_k_cu_8ca65268_27854cuda3std3__48in_placeE:
	.zero		1
	.type		_ZN39_INTERNAL_5440cd81_4_k_cu_8ca65268_27854cuda3std6ranges3__45__cpo9iter_moveE,@object
	.size		_ZN39_INTERNAL_5440cd81_4_k_cu_8ca65268_27854cuda3std6ranges3__45__cpo9iter_moveE,(_ZN39_INTERNAL_5440cd81_4_k_cu_8ca65268_27854cuda3std3__45__cpo5beginE - _ZN39_INTERNAL_5440cd81_4_k_cu_8ca65268_27854cuda3std6ranges3__45__cpo9iter_moveE)
_ZN39_INTERNAL_5440cd81_4_k_cu_8ca65268_27854cuda3std6ranges3__45__cpo9iter_moveE:
	.zero		1
	.type		_ZN39_INTERNAL_5440cd81_4_k_cu_8ca65268_27854cuda3std3__45__cpo5beginE,@object
	.size		_ZN39_INTERNAL_5440cd81_4_k_cu_8ca65268_27854cuda3std3__45__cpo5beginE,(_ZN39_INTERNAL_5440cd81_4_k_cu_8ca65268_27854cuda3std3__441_GLOBAL__N__5440cd81_4_k_cu_8ca65268_27856ignoreE - _ZN39_INTERNAL_5440cd81_4_k_cu_8ca65268_27854cuda3std3__45__cpo5beginE)
_ZN39_INTERNAL_5440cd81_4_k_cu_8ca65268_27854cuda3std3__45__cpo5beginE:
	.zero		1
	.type		_ZN39_INTERNAL_5440cd81_4_k_cu_8ca65268_27854cuda3std3__441_GLOBAL__N__5440cd81_4_k_cu_8ca65268_27856ignoreE,@object
	.size		_ZN39_INTERNAL_5440cd81_4_k_cu_8ca65268_27854cuda3std3__441_GLOBAL__N__5440cd81_4_k_cu_8ca65268_27856ignoreE,(_ZN39_INTERNAL_5440cd81_4_k_cu_8ca65268_27854cute7productE - _ZN39_INTERNAL_5440cd81_4_k_cu_8ca65268_27854cuda3std3__441_GLOBAL__N__5440cd81_4_k_cu_8ca65268_27856ignoreE)
_ZN39_INTERNAL_5440cd81_4_k_cu_8ca65268_27854cuda3std3__441_GLOBAL__N__5440cd81_4_k_cu_8ca65268_27856ignoreE:
	.zero		1
	.type		_ZN39_INTERNAL_5440cd81_4_k_cu_8ca65268_27854cute7productE,@object
	.size		_ZN39_INTERNAL_5440cd81_4_k_cu_8ca65268_27854cute7productE,(_ZN39_INTERNAL_5440cd81_4_k_cu_8ca65268_27854cuda3std3__45__cpo3endE - _ZN39_INTERNAL_5440cd81_4_k_cu_8ca65268_27854cute7productE)
_ZN39_INTERNAL_5440cd81_4_k_cu_8ca65268_27854cute7productE:
	.zero		1
	.type		_ZN39_INTERNAL_5440cd81_4_k_cu_8ca65268_27854cuda3std3__45__cpo3endE,@object
	.size		_ZN39_INTERNAL_5440cd81_4_k_cu_8ca65268_27854cuda3std3__45__cpo3endE,(_ZN39_INTERNAL_5440cd81_4_k_cu_8ca65268_27854cuda3std3__419piecewise_constructE - _ZN39_INTERNAL_5440cd81_4_k_cu_8ca65268_27854cuda3std3__45__cpo3endE)
_ZN39_INTERNAL_5440cd81_4_k_cu_8ca65268_27854cuda3std3__45__cpo3endE:
	.zero		1
	.type		_ZN39_INTERNAL_5440cd81_4_k_cu_8ca65268_27854cuda3std3__419piecewise_constructE,@object
	.size		_ZN39_INTERNAL_5440cd81_4_k_cu_8ca65268_27854cuda3std3__419piecewise_constructE,(_ZN39_INTERNAL_5440cd81_4_k_cu_8ca65268_27854cuda3std3__45__cpo4cendE - _ZN39_INTERNAL_5440cd81_4_k_cu_8ca65268_27854cuda3std3__419piecewise_constructE)
_ZN39_INTERNAL_5440cd81_4_k_cu_8ca65268_27854cuda3std3__419piecewise_constructE:
	.zero		1
	.type		_ZN39_INTERNAL_5440cd81_4_k_cu_8ca65268_27854cuda3std3__45__cpo4cendE,@object
	.size		_ZN39_INTERNAL_5440cd81_4_k_cu_8ca65268_27854cuda3std3__45__cpo4cendE,(_ZN39_INTERNAL_5440cd81_4_k_cu_8ca65268_27854cuda3std6ranges3__45__cpo4swapE - _ZN39_INTERNAL_5440cd81_4_k_cu_8ca65268_27854cuda3std3__45__cpo4cendE)
_ZN39_INTERNAL_5440cd81_4_k_cu_8ca65268_27854cuda3std3__45__cpo4cendE:
	.zero		1
	.type		_ZN39_INTERNAL_5440cd81_4_k_cu_8ca65268_27854cuda3std6ranges3__45__cpo4swapE,@object
	.size		_ZN39_INTERNAL_5440cd81_4_k_cu_8ca65268_27854cuda3std6ranges3__45__cpo4swapE,(.L_7 - _ZN39_INTERNAL_5440cd81_4_k_cu_8ca65268_27854cuda3std6ranges3__45__cpo4swapE)
_ZN39_INTERNAL_5440cd81_4_k_cu_8ca65268_27854cuda3std6ranges3__45__cpo4swapE:
	.zero		1
.L_7:


//--------------------- .nv.constant0._ZN7cutlass13device_kernelINS_4conv6kernel13ConvUniversalINS1_16ConvProblemShapeILNS1_8OperatorE0ELi3EEENS1_10collective14CollectiveConvINS1_46MainloopSm90TmaGmmaWarpSpecializedImplicitGemmILS5_0ELi14ELi3EN4cute5tupleIJNSA_1CILi1EEESD_SD_EEENS1_36KernelImplicitTmaWarpSpecializedSm90ELi1EEENSB_IJNSC_ILi128EEESH_NSB_IJNSC_ILi32EEEEEEEEENS_6half_tESL_NSA_8TiledMMAINSA_8MMA_AtomIJNSA_4SM904GMMA26MMA_64x128x16_F32F16F16_SSILNSP_5MajorE0ELSR_0ELNSP_7ScaleInE1ELSS_1EEEEEENSA_6LayoutISE_NSB_IJNSC_ILi0EEESW_SW_EEEEENSB_IJNSA_10UnderscoreESZ_SZ_EEEEENS7_6detail26Sm90ImplicitGemmTileTraitsINSA_20SM90_TMA_LOAD_IM2COLENSA_14ComposedLayoutINSA_7SwizzleILi2ELi4ELi3EEENSA_18smem_ptr_flag_bitsILi16EEENSV_INSB_IJNSB_IJNSC_ILi8EEENSC_ILi16EEEEEENSB_IJSI_SD_EEENSB_IJSD_NSC_ILi14EEEEEEEEENSB_IJNSB_IJSI_NSC_ILi256EEEEEENSB_IJSD_SW_EEENSB_IJSW_NSC_ILi4096EEEEEEEEEEEEEvEENS13_INSA_13SM90_TMA_LOADES1O_vEEEENS_8epilogue10collective6detail29Sm90TmaWarpSpecializedAdapterINS1U_15DefaultEpilogueISL_NSB_IJNSB_IJllllEEESD_SW_EEES1Z_NS1T_6thread17LinearCombinationISL_Li1EffLNS20_9ScaleType4KindE0ELNS_15FloatRoundStyleE2ESL_EENS_4gemm15EpilogueDefaultEEEEEvvEEEEvNT_6ParamsE --------------------------
	.section	.nv.constant0._ZN7cutlass13device_kernelINS_4conv6kernel13ConvUniversalINS1_16ConvProblemShapeILNS1_8OperatorE0ELi3EEENS1_10collective14CollectiveConvINS1_46MainloopSm90TmaGmmaWarpSpecializedImplicitGemmILS5_0ELi14ELi3EN4cute5tupleIJNSA_1CILi1EEESD_SD_EEENS1_36KernelImplicitTmaWarpSpecializedSm90ELi1EEENSB_IJNSC_ILi128EEESH_NSB_IJNSC_ILi32EEEEEEEEENS_6half_tESL_NSA_8TiledMMAINSA_8MMA_AtomIJNSA_4SM904GMMA26MMA_64x128x16_F32F16F16_SSILNSP_5MajorE0ELSR_0ELNSP_7ScaleInE1ELSS_1EEEEEENSA_6LayoutISE_NSB_IJNSC_ILi0EEESW_SW_EEEEENSB_IJNSA_10UnderscoreESZ_SZ_EEEEENS7_6detail26Sm90ImplicitGemmTileTraitsINSA_20SM90_TMA_LOAD_IM2COLENSA_14ComposedLayoutINSA_7SwizzleILi2ELi4ELi3EEENSA_18smem_ptr_flag_bitsILi16EEENSV_INSB_IJNSB_IJNSC_ILi8EEENSC_ILi16EEEEEENSB_IJSI_SD_EEENSB_IJSD_NSC_ILi14EEEEEEEEENSB_IJNSB_IJSI_NSC_ILi256EEEEEENSB_IJSD_SW_EEENSB_IJSW_NSC_ILi4096EEEEEEEEEEEEEvEENS13_INSA_13SM90_TMA_LOADES1O_vEEEENS_8epilogue10collective6detail29Sm90TmaWarpSpecializedAdapterINS1U_15DefaultEpilogueISL_NSB_IJNSB_IJllllEEESD_SW_EEES1Z_NS1T_6thread17LinearCombinationISL_Li1EffLNS20_9ScaleType4KindE0ELNS_15FloatRoundStyleE2ESL_EENS_4gemm15EpilogueDefaultEEEEEvvEEEEvNT_6ParamsE,"a",@progbits
	.sectionflags	@""
	.align	4
.nv.constant0._ZN7cutlass13device_kernelINS_4conv6kernel13ConvUniversalINS1_16ConvProblemShapeILNS1_8OperatorE0ELi3EEENS1_10collective14CollectiveConvINS1_46MainloopSm90TmaGmmaWarpSpecializedImplicitGemmILS5_0ELi14ELi3EN4cute5tupleIJNSA_1CILi1EEESD_SD_EEENS1_36KernelImplicitTmaWarpSpecializedSm90ELi1EEENSB_IJNSC_ILi128EEESH_NSB_IJNSC_ILi32EEEEEEEEENS_6half_tESL_NSA_8TiledMMAINSA_8MMA_AtomIJNSA_4SM904GMMA26MMA_64x128x16_F32F16F16_SSILNSP_5MajorE0ELSR_0ELNSP_7ScaleInE1ELSS_1EEEEEENSA_6LayoutISE_NSB_IJNSC_ILi0EEESW_SW_EEEEENSB_IJNSA_10UnderscoreESZ_SZ_EEEEENS7_6detail26Sm90ImplicitGemmTileTraitsINSA_20SM90_TMA_LOAD_IM2COLENSA_14ComposedLayoutINSA_7SwizzleILi2ELi4ELi3EEENSA_18smem_ptr_flag_bitsILi16EEENSV_INSB_IJNSB_IJNSC_ILi8EEENSC_ILi16EEEEEENSB_IJSI_SD_EEENSB_IJSD_NSC_ILi14EEEEEEEEENSB_IJNSB_IJSI_NSC_ILi256EEEEEENSB_IJSD_SW_EEENSB_IJSW_NSC_ILi4096EEEEEEEEEEEEEvEENS13_INSA_13SM90_TMA_LOADES1O_vEEEENS_8epilogue10collective6detail29Sm90TmaWarpSpecializedAdapterINS1U_15DefaultEpilogueISL_NSB_IJNSB_IJllllEEESD_SW_EEES1Z_NS1T_6thread17LinearCombinationISL_Li1EffLNS20_9ScaleType4KindE0ELNS_15FloatRoundStyleE2ESL_EENS_4gemm15EpilogueDefaultEEEEEvvEEEEvNT_6ParamsE:
	.zero		1664


//--------------------- SYMBOLS --------------------------

	.type		.nv.reservedSmem.offset0,@object
	.size		.nv.reservedSmem.offset0,0x4
